//
// Generated by NVIDIA NVVM Compiler
//
// Compiler Build ID: CL-36424714
// Cuda compilation tools, release 13.0, V13.0.88
// Based on NVVM 20.0.0
//

.version 9.0
.target sm_100
.address_size 64


.entry _ZN3lfs5tetra4cuda36_GLOBAL__N__b3298b3b_4_k_cu_dab2cf3e23hash_grid_encode_kernelEPKfS4_S4_PfS4_PKmmiim(
	.param .u64 .ptr .align 1 _ZN3lfs5tetra4cuda36_GLOBAL__N__b3298b3b_4_k_cu_dab2cf3e23hash_grid_encode_kernelEPKfS4_S4_PfS4_PKmmiim_param_0,
	.param .u64 .ptr .align 1 _ZN3lfs5tetra4cuda36_GLOBAL__N__b3298b3b_4_k_cu_dab2cf3e23hash_grid_encode_kernelEPKfS4_S4_PfS4_PKmmiim_param_1,
	.param .u64 .ptr .align 1 _ZN3lfs5tetra4cuda36_GLOBAL__N__b3298b3b_4_k_cu_dab2cf3e23hash_grid_encode_kernelEPKfS4_S4_PfS4_PKmmiim_param_2,
	.param .u64 .ptr .align 1 _ZN3lfs5tetra4cuda36_GLOBAL__N__b3298b3b_4_k_cu_dab2cf3e23hash_grid_encode_kernelEPKfS4_S4_PfS4_PKmmiim_param_3,
	.param .u64 .ptr .align 1 _ZN3lfs5tetra4cuda36_GLOBAL__N__b3298b3b_4_k_cu_dab2cf3e23hash_grid_encode_kernelEPKfS4_S4_PfS4_PKmmiim_param_4,
	.param .u64 .ptr .align 1 _ZN3lfs5tetra4cuda36_GLOBAL__N__b3298b3b_4_k_cu_dab2cf3e23hash_grid_encode_kernelEPKfS4_S4_PfS4_PKmmiim_param_5,
	.param .u64 _ZN3lfs5tetra4cuda36_GLOBAL__N__b3298b3b_4_k_cu_dab2cf3e23hash_grid_encode_kernelEPKfS4_S4_PfS4_PKmmiim_param_6,
	.param .u32 _ZN3lfs5tetra4cuda36_GLOBAL__N__b3298b3b_4_k_cu_dab2cf3e23hash_grid_encode_kernelEPKfS4_S4_PfS4_PKmmiim_param_7,
	.param .u32 _ZN3lfs5tetra4cuda36_GLOBAL__N__b3298b3b_4_k_cu_dab2cf3e23hash_grid_encode_kernelEPKfS4_S4_PfS4_PKmmiim_param_8,
	.param .u64 _ZN3lfs5tetra4cuda36_GLOBAL__N__b3298b3b_4_k_cu_dab2cf3e23hash_grid_encode_kernelEPKfS4_S4_PfS4_PKmmiim_param_9
)
{
	.reg .pred 	%p<32>;
	.reg .b32 	%r<90>;
	.reg .b32 	%f<99>;
	.reg .b64 	%rd<65>;

	ld.param.u64 	%rd11, [_ZN3lfs5tetra4cuda36_GLOBAL__N__b3298b3b_4_k_cu_dab2cf3e23hash_grid_encode_kernelEPKfS4_S4_PfS4_PKmmiim_param_0];
	ld.param.u64 	%rd16, [_ZN3lfs5tetra4cuda36_GLOBAL__N__b3298b3b_4_k_cu_dab2cf3e23hash_grid_encode_kernelEPKfS4_S4_PfS4_PKmmiim_param_1];
	ld.param.u64 	%rd12, [_ZN3lfs5tetra4cuda36_GLOBAL__N__b3298b3b_4_k_cu_dab2cf3e23hash_grid_encode_kernelEPKfS4_S4_PfS4_PKmmiim_param_2];
	ld.param.u64 	%rd17, [_ZN3lfs5tetra4cuda36_GLOBAL__N__b3298b3b_4_k_cu_dab2cf3e23hash_grid_encode_kernelEPKfS4_S4_PfS4_PKmmiim_param_3];
	ld.param.u64 	%rd18, [_ZN3lfs5tetra4cuda36_GLOBAL__N__b3298b3b_4_k_cu_dab2cf3e23hash_grid_encode_kernelEPKfS4_S4_PfS4_PKmmiim_param_6];
	ld.param.u32 	%r38, [_ZN3lfs5tetra4cuda36_GLOBAL__N__b3298b3b_4_k_cu_dab2cf3e23hash_grid_encode_kernelEPKfS4_S4_PfS4_PKmmiim_param_8];
	ld.param.u64 	%rd15, [_ZN3lfs5tetra4cuda36_GLOBAL__N__b3298b3b_4_k_cu_dab2cf3e23hash_grid_encode_kernelEPKfS4_S4_PfS4_PKmmiim_param_9];
	cvta.to.global.u64 	%rd1, %rd17;
	cvta.to.global.u64 	%rd2, %rd16;
	mov.u32 	%r39, %ctaid.x;
	mov.u32 	%r40, %ntid.x;
	mov.u32 	%r41, %tid.x;
	mad.lo.s32 	%r42, %r39, %r40, %r41;
	cvt.u64.u32 	%rd3, %r42;
	setp.le.u64 	%p4, %rd18, %rd3;
	@%p4 bra 	$L__BB0_36;
	ld.param.u32 	%r74, [_ZN3lfs5tetra4cuda36_GLOBAL__N__b3298b3b_4_k_cu_dab2cf3e23hash_grid_encode_kernelEPKfS4_S4_PfS4_PKmmiim_param_7];
	cvta.to.global.u64 	%rd19, %rd11;
	cvta.to.global.u64 	%rd20, %rd12;
	mad.lo.s64 	%rd21, %rd3, 12, %rd19;
	ld.global.nc.f32 	%f13, [%rd21];
	ld.global.nc.f32 	%f14, [%rd21+4];
	ld.global.nc.f32 	%f15, [%rd21+8];
	ld.global.nc.f32 	%f16, [%rd20];
	ld.global.nc.f32 	%f17, [%rd20+4];
	ld.global.nc.f32 	%f18, [%rd20+8];
	ld.global.nc.f32 	%f19, [%rd20+12];
	ld.global.nc.f32 	%f20, [%rd20+16];
	ld.global.nc.f32 	%f21, [%rd20+20];
	sub.f32 	%f22, %f19, %f16;
	add.f32 	%f23, %f22, 0f322BCC77;
	rcp.rn.f32 	%f24, %f23;
	sub.f32 	%f25, %f20, %f17;
	add.f32 	%f26, %f25, 0f322BCC77;
	rcp.rn.f32 	%f27, %f26;
	sub.f32 	%f28, %f21, %f18;
	add.f32 	%f29, %f28, 0f322BCC77;
	rcp.rn.f32 	%f30, %f29;
	sub.f32 	%f31, %f13, %f16;
	mul.f32 	%f32, %f31, %f24;
	max.f32 	%f33, %f32, 0f00000000;
	min.f32 	%f1, %f33, 0f3F7FFFEF;
	sub.f32 	%f34, %f14, %f17;
	mul.f32 	%f35, %f34, %f27;
	max.f32 	%f36, %f35, 0f00000000;
	min.f32 	%f2, %f36, 0f3F7FFFEF;
	sub.f32 	%f37, %f15, %f18;
	mul.f32 	%f38, %f37, %f30;
	max.f32 	%f3, %f38, 0f00000000;
	setp.lt.s32 	%p5, %r74, 1;
	@%p5 bra 	$L__BB0_36;
	cvt.u32.u64 	%r1, %rd3;
	setp.lt.s32 	%p6, %r38, 1;
	@%p6 bra 	$L__BB0_36;
	ld.param.u32 	%r75, [_ZN3lfs5tetra4cuda36_GLOBAL__N__b3298b3b_4_k_cu_dab2cf3e23hash_grid_encode_kernelEPKfS4_S4_PfS4_PKmmiim_param_7];
	and.b32  	%r2, %r38, 7;
	add.s32 	%r3, %r2, -1;
	and.b32  	%r4, %r38, 3;
	add.s32 	%r5, %r4, -1;
	and.b32  	%r6, %r38, 2147483640;
	and.b32  	%r7, %r38, 1;
	min.f32 	%f4, %f3, 0f3F7FFFEF;
	cvt.u64.u32 	%rd4, %r38;
	mul.lo.s32 	%r8, %r75, %r1;
	mov.b32 	%r77, 0;
	and.b64  	%rd36, %rd15, -4294967296;
$L__BB0_4:
	ld.param.u64 	%rd63, [_ZN3lfs5tetra4cuda36_GLOBAL__N__b3298b3b_4_k_cu_dab2cf3e23hash_grid_encode_kernelEPKfS4_S4_PfS4_PKmmiim_param_5];
	ld.param.u64 	%rd62, [_ZN3lfs5tetra4cuda36_GLOBAL__N__b3298b3b_4_k_cu_dab2cf3e23hash_grid_encode_kernelEPKfS4_S4_PfS4_PKmmiim_param_4];
	setp.lt.u32 	%p7, %r38, 8;
	cvta.to.global.u64 	%rd22, %rd62;
	mul.wide.u32 	%rd23, %r77, 4;
	add.s64 	%rd24, %rd22, %rd23;
	ld.global.nc.f32 	%f39, [%rd24];
	cvta.to.global.u64 	%rd25, %rd63;
	mul.wide.u32 	%rd26, %r77, 8;
	add.s64 	%rd27, %rd25, %rd26;
	ld.global.nc.u64 	%rd5, [%rd27];
	mul.f32 	%f40, %f1, %f39;
	mul.f32 	%f41, %f2, %f39;
	mul.f32 	%f42, %f4, %f39;
	cvt.rmi.f32.f32 	%f43, %f40;
	cvt.rzi.s32.f32 	%r10, %f43;
	cvt.rmi.f32.f32 	%f44, %f41;
	cvt.rzi.s32.f32 	%r11, %f44;
	cvt.rmi.f32.f32 	%f45, %f42;
	cvt.rzi.s32.f32 	%r12, %f45;
	cvt.rn.f32.s32 	%f46, %r10;
	sub.f32 	%f5, %f40, %f46;
	cvt.rn.f32.s32 	%f47, %r11;
	sub.f32 	%f6, %f41, %f47;
	cvt.rn.f32.s32 	%f48, %r12;
	sub.f32 	%f7, %f42, %f48;
	add.s32 	%r45, %r77, %r8;
	mul.lo.s32 	%r13, %r45, %r38;
	mov.b32 	%r81, 0;
	@%p7 bra 	$L__BB0_7;
	and.b32  	%r46, %r38, 2147483640;
	neg.s32 	%r79, %r46;
	mov.u32 	%r78, %r13;
$L__BB0_6:
	.pragma "nounroll";
	mul.wide.s32 	%rd28, %r78, 4;
	add.s64 	%rd29, %rd1, %rd28;
	mov.b32 	%r47, 0;
	st.global.u32 	[%rd29], %r47;
	st.global.u32 	[%rd29+4], %r47;
	st.global.u32 	[%rd29+8], %r47;
	st.global.u32 	[%rd29+12], %r47;
	st.global.u32 	[%rd29+16], %r47;
	st.global.u32 	[%rd29+20], %r47;
	st.global.u32 	[%rd29+24], %r47;
	st.global.u32 	[%rd29+28], %r47;
	add.s32 	%r79, %r79, 8;
	add.s32 	%r78, %r78, 8;
	setp.eq.s32 	%p8, %r79, 0;
	mov.u32 	%r81, %r6;
	@%p8 bra 	$L__BB0_7;
	bra.uni 	$L__BB0_6;
$L__BB0_7:
	setp.eq.s32 	%p9, %r2, 0;
	@%p9 bra 	$L__BB0_15;
	setp.lt.u32 	%p10, %r3, 3;
	@%p10 bra 	$L__BB0_10;
	add.s32 	%r48, %r81, %r13;
	mul.wide.s32 	%rd30, %r48, 4;
	add.s64 	%rd31, %rd1, %rd30;
	mov.b32 	%r49, 0;
	st.global.u32 	[%rd31], %r49;
	st.global.u32 	[%rd31+4], %r49;
	st.global.u32 	[%rd31+8], %r49;
	st.global.u32 	[%rd31+12], %r49;
	add.s32 	%r81, %r81, 4;
$L__BB0_10:
	setp.eq.s32 	%p11, %r4, 0;
	@%p11 bra 	$L__BB0_15;
	setp.eq.s32 	%p12, %r5, 0;
	@%p12 bra 	$L__BB0_13;
	add.s32 	%r50, %r81, %r13;
	mul.wide.s32 	%rd32, %r50, 4;
	add.s64 	%rd33, %rd1, %rd32;
	mov.b32 	%r51, 0;
	st.global.u32 	[%rd33], %r51;
	st.global.u32 	[%rd33+4], %r51;
	add.s32 	%r81, %r81, 2;
$L__BB0_13:
	setp.eq.s32 	%p13, %r7, 0;
	@%p13 bra 	$L__BB0_15;
	add.s32 	%r52, %r81, %r13;
	mul.wide.s32 	%rd34, %r52, 4;
	add.s64 	%rd35, %rd1, %rd34;
	mov.b32 	%r53, 0;
	st.global.u32 	[%rd35], %r53;
$L__BB0_15:
	mov.f32 	%f49, 0f3F800000;
	sub.f32 	%f8, %f49, %f6;
	sub.f32 	%f9, %f49, %f7;
	mov.b32 	%r83, 0;
	mov.pred 	%p29, -1;
$L__BB0_16:
	mov.pred 	%p1, %p29;
	add.s32 	%r25, %r83, %r10;
	mov.f32 	%f50, 0f3F800000;
	sub.f32 	%f51, %f50, %f5;
	selp.f32 	%f10, %f51, %f5, %p1;
	mov.b32 	%r84, 0;
	mov.pred 	%p30, -1;
$L__BB0_17:
	mov.pred 	%p2, %p30;
	add.s32 	%r57, %r84, %r11;
	mul.lo.s32 	%r58, %r57, -1640531535;
	xor.b32  	%r27, %r58, %r25;
	selp.f32 	%f52, %f8, %f6, %p2;
	mul.f32 	%f11, %f10, %f52;
	mov.b32 	%r85, 0;
	mov.pred 	%p31, -1;
$L__BB0_18:
	mov.pred 	%p3, %p31;
	add.s32 	%r59, %r85, %r12;
	mul.lo.s32 	%r60, %r59, 805459861;
	xor.b32  	%r61, %r27, %r60;
	cvt.u64.u32 	%rd6, %r61;
	setp.ne.s64 	%p17, %rd36, 0;
	@%p17 bra 	$L__BB0_20;
	cvt.u32.u64 	%r62, %rd15;
	cvt.u32.u64 	%r63, %rd6;
	rem.u32 	%r64, %r63, %r62;
	cvt.u64.u32 	%rd64, %r64;
	bra.uni 	$L__BB0_21;
$L__BB0_20:
	rem.u64 	%rd64, %rd6, %rd15;
$L__BB0_21:
	add.s64 	%rd37, %rd64, %rd5;
	selp.f32 	%f53, %f9, %f7, %p3;
	mul.f32 	%f12, %f11, %f53;
	mul.lo.s64 	%rd10, %rd37, %rd4;
	mov.b32 	%r88, 0;
	@%p7 bra 	$L__BB0_24;
	mov.b32 	%r86, 0;
$L__BB0_23:
	.pragma "nounroll";
	cvt.u64.u32 	%rd38, %r86;
	add.s64 	%rd39, %rd10, %rd38;
	shl.b64 	%rd40, %rd39, 2;
	add.s64 	%rd41, %rd2, %rd40;
	ld.global.nc.f32 	%f54, [%rd41];
	add.s32 	%r67, %r86, %r13;
	mul.wide.s32 	%rd42, %r67, 4;
	add.s64 	%rd43, %rd1, %rd42;
	ld.global.f32 	%f55, [%rd43];
	fma.rn.f32 	%f56, %f12, %f54, %f55;
	st.global.f32 	[%rd43], %f56;
	ld.global.nc.f32 	%f57, [%rd41+4];
	ld.global.f32 	%f58, [%rd43+4];
	fma.rn.f32 	%f59, %f12, %f57, %f58;
	st.global.f32 	[%rd43+4], %f59;
	ld.global.nc.f32 	%f60, [%rd41+8];
	ld.global.f32 	%f61, [%rd43+8];
	fma.rn.f32 	%f62, %f12, %f60, %f61;
	st.global.f32 	[%rd43+8], %f62;
	ld.global.nc.f32 	%f63, [%rd41+12];
	ld.global.f32 	%f64, [%rd43+12];
	fma.rn.f32 	%f65, %f12, %f63, %f64;
	st.global.f32 	[%rd43+12], %f65;
	ld.global.nc.f32 	%f66, [%rd41+16];
	ld.global.f32 	%f67, [%rd43+16];
	fma.rn.f32 	%f68, %f12, %f66, %f67;
	st.global.f32 	[%rd43+16], %f68;
	ld.global.nc.f32 	%f69, [%rd41+20];
	ld.global.f32 	%f70, [%rd43+20];
	fma.rn.f32 	%f71, %f12, %f69, %f70;
	st.global.f32 	[%rd43+20], %f71;
	ld.global.nc.f32 	%f72, [%rd41+24];
	ld.global.f32 	%f73, [%rd43+24];
	fma.rn.f32 	%f74, %f12, %f72, %f73;
	st.global.f32 	[%rd43+24], %f74;
	ld.global.nc.f32 	%f75, [%rd41+28];
	ld.global.f32 	%f76, [%rd43+28];
	fma.rn.f32 	%f77, %f12, %f75, %f76;
	st.global.f32 	[%rd43+28], %f77;
	add.s32 	%r86, %r86, 8;
	setp.ne.s32 	%p19, %r86, %r6;
	mov.u32 	%r88, %r6;
	@%p19 bra 	$L__BB0_23;
$L__BB0_24:
	@%p9 bra 	$L__BB0_32;
	setp.lt.u32 	%p21, %r3, 3;
	@%p21 bra 	$L__BB0_27;
	cvt.u64.u32 	%rd44, %r88;
	add.s64 	%rd45, %rd10, %rd44;
	shl.b64 	%rd46, %rd45, 2;
	add.s64 	%rd47, %rd2, %rd46;
	ld.global.nc.f32 	%f78, [%rd47];
	add.s32 	%r68, %r88, %r13;
	mul.wide.s32 	%rd48, %r68, 4;
	add.s64 	%rd49, %rd1, %rd48;
	ld.global.f32 	%f79, [%rd49];
	fma.rn.f32 	%f80, %f12, %f78, %f79;
	st.global.f32 	[%rd49], %f80;
	ld.global.nc.f32 	%f81, [%rd47+4];
	ld.global.f32 	%f82, [%rd49+4];
	fma.rn.f32 	%f83, %f12, %f81, %f82;
	st.global.f32 	[%rd49+4], %f83;
	ld.global.nc.f32 	%f84, [%rd47+8];
	ld.global.f32 	%f85, [%rd49+8];
	fma.rn.f32 	%f86, %f12, %f84, %f85;
	st.global.f32 	[%rd49+8], %f86;
	ld.global.nc.f32 	%f87, [%rd47+12];
	ld.global.f32 	%f88, [%rd49+12];
	fma.rn.f32 	%f89, %f12, %f87, %f88;
	st.global.f32 	[%rd49+12], %f89;
	add.s32 	%r88, %r88, 4;
$L__BB0_27:
	setp.eq.s32 	%p22, %r4, 0;
	@%p22 bra 	$L__BB0_32;
	setp.eq.s32 	%p23, %r5, 0;
	@%p23 bra 	$L__BB0_30;
	cvt.u64.u32 	%rd50, %r88;
	add.s64 	%rd51, %rd10, %rd50;
	shl.b64 	%rd52, %rd51, 2;
	add.s64 	%rd53, %rd2, %rd52;
	ld.global.nc.f32 	%f90, [%rd53];
	add.s32 	%r69, %r88, %r13;
	mul.wide.s32 	%rd54, %r69, 4;
	add.s64 	%rd55, %rd1, %rd54;
	ld.global.f32 	%f91, [%rd55];
	fma.rn.f32 	%f92, %f12, %f90, %f91;
	st.global.f32 	[%rd55], %f92;
	ld.global.nc.f32 	%f93, [%rd53+4];
	ld.global.f32 	%f94, [%rd55+4];
	fma.rn.f32 	%f95, %f12, %f93, %f94;
	st.global.f32 	[%rd55+4], %f95;
	add.s32 	%r88, %r88, 2;
$L__BB0_30:
	setp.eq.s32 	%p24, %r7, 0;
	@%p24 bra 	$L__BB0_32;
	cvt.u64.u32 	%rd56, %r88;
	add.s64 	%rd57, %rd10, %rd56;
	shl.b64 	%rd58, %rd57, 2;
	add.s64 	%rd59, %rd2, %rd58;
	ld.global.nc.f32 	%f96, [%rd59];
	add.s32 	%r70, %r88, %r13;
	mul.wide.s32 	%rd60, %r70, 4;
	add.s64 	%rd61, %rd1, %rd60;
	ld.global.f32 	%f97, [%rd61];
	fma.rn.f32 	%f98, %f12, %f96, %f97;
	st.global.f32 	[%rd61], %f98;
$L__BB0_32:
	mov.b32 	%r85, 1;
	mov.pred 	%p31, 0;
	@%p3 bra 	$L__BB0_18;
	mov.b32 	%r84, 1;
	mov.pred 	%p30, 0;
	@%p2 bra 	$L__BB0_17;
	mov.b32 	%r83, 1;
	mov.pred 	%p29, 0;
	@%p1 bra 	$L__BB0_16;
	ld.param.u32 	%r76, [_ZN3lfs5tetra4cuda36_GLOBAL__N__b3298b3b_4_k_cu_dab2cf3e23hash_grid_encode_kernelEPKfS4_S4_PfS4_PKmmiim_param_7];
	add.s32 	%r77, %r77, 1;
	setp.ne.s32 	%p28, %r77, %r76;
	@%p28 bra 	$L__BB0_4;
$L__BB0_36:
	ret;

}
.entry _ZN3lfs5tetra4cuda36_GLOBAL__N__b3298b3b_4_k_cu_dab2cf3e25hash_grid_backward_kernelEPKfS4_S4_PfS4_PKmmiim(
	.param .u64 .ptr .align 1 _ZN3lfs5tetra4cuda36_GLOBAL__N__b3298b3b_4_k_cu_dab2cf3e25hash_grid_backward_kernelEPKfS4_S4_PfS4_PKmmiim_param_0,
	.param .u64 .ptr .align 1 _ZN3lfs5tetra4cuda36_GLOBAL__N__b3298b3b_4_k_cu_dab2cf3e25hash_grid_backward_kernelEPKfS4_S4_PfS4_PKmmiim_param_1,
	.param .u64 .ptr .align 1 _ZN3lfs5tetra4cuda36_GLOBAL__N__b3298b3b_4_k_cu_dab2cf3e25hash_grid_backward_kernelEPKfS4_S4_PfS4_PKmmiim_param_2,
	.param .u64 .ptr .align 1 _ZN3lfs5tetra4cuda36_GLOBAL__N__b3298b3b_4_k_cu_dab2cf3e25hash_grid_backward_kernelEPKfS4_S4_PfS4_PKmmiim_param_3,
	.param .u64 .ptr .align 1 _ZN3lfs5tetra4cuda36_GLOBAL__N__b3298b3b_4_k_cu_dab2cf3e25hash_grid_backward_kernelEPKfS4_S4_PfS4_PKmmiim_param_4,
	.param .u64 .ptr .align 1 _ZN3lfs5tetra4cuda36_GLOBAL__N__b3298b3b_4_k_cu_dab2cf3e25hash_grid_backward_kernelEPKfS4_S4_PfS4_PKmmiim_param_5,
	.param .u64 _ZN3lfs5tetra4cuda36_GLOBAL__N__b3298b3b_4_k_cu_dab2cf3e25hash_grid_backward_kernelEPKfS4_S4_PfS4_PKmmiim_param_6,
	.param .u32 _ZN3lfs5tetra4cuda36_GLOBAL__N__b3298b3b_4_k_cu_dab2cf3e25hash_grid_backward_kernelEPKfS4_S4_PfS4_PKmmiim_param_7,
	.param .u32 _ZN3lfs5tetra4cuda36_GLOBAL__N__b3298b3b_4_k_cu_dab2cf3e25hash_grid_backward_kernelEPKfS4_S4_PfS4_PKmmiim_param_8,
	.param .u64 _ZN3lfs5tetra4cuda36_GLOBAL__N__b3298b3b_4_k_cu_dab2cf3e25hash_grid_backward_kernelEPKfS4_S4_PfS4_PKmmiim_param_9
)
{
	.reg .pred 	%p<27>;
	.reg .b32 	%r<74>;
	.reg .b32 	%f<147>;
	.reg .b64 	%rd<58>;

	ld.param.u64 	%rd14, [_ZN3lfs5tetra4cuda36_GLOBAL__N__b3298b3b_4_k_cu_dab2cf3e25hash_grid_backward_kernelEPKfS4_S4_PfS4_PKmmiim_param_0];
	ld.param.u64 	%rd19, [_ZN3lfs5tetra4cuda36_GLOBAL__N__b3298b3b_4_k_cu_dab2cf3e25hash_grid_backward_kernelEPKfS4_S4_PfS4_PKmmiim_param_1];
	ld.param.u64 	%rd15, [_ZN3lfs5tetra4cuda36_GLOBAL__N__b3298b3b_4_k_cu_dab2cf3e25hash_grid_backward_kernelEPKfS4_S4_PfS4_PKmmiim_param_2];
	ld.param.u64 	%rd20, [_ZN3lfs5tetra4cuda36_GLOBAL__N__b3298b3b_4_k_cu_dab2cf3e25hash_grid_backward_kernelEPKfS4_S4_PfS4_PKmmiim_param_3];
	ld.param.u64 	%rd21, [_ZN3lfs5tetra4cuda36_GLOBAL__N__b3298b3b_4_k_cu_dab2cf3e25hash_grid_backward_kernelEPKfS4_S4_PfS4_PKmmiim_param_6];
	ld.param.u32 	%r31, [_ZN3lfs5tetra4cuda36_GLOBAL__N__b3298b3b_4_k_cu_dab2cf3e25hash_grid_backward_kernelEPKfS4_S4_PfS4_PKmmiim_param_8];
	ld.param.u64 	%rd18, [_ZN3lfs5tetra4cuda36_GLOBAL__N__b3298b3b_4_k_cu_dab2cf3e25hash_grid_backward_kernelEPKfS4_S4_PfS4_PKmmiim_param_9];
	cvta.to.global.u64 	%rd1, %rd20;
	cvta.to.global.u64 	%rd2, %rd19;
	mov.u32 	%r32, %ctaid.x;
	mov.u32 	%r33, %ntid.x;
	mov.u32 	%r34, %tid.x;
	mad.lo.s32 	%r35, %r32, %r33, %r34;
	cvt.u64.u32 	%rd3, %r35;
	setp.le.u64 	%p4, %rd21, %rd3;
	@%p4 bra 	$L__BB1_27;
	ld.param.u32 	%r61, [_ZN3lfs5tetra4cuda36_GLOBAL__N__b3298b3b_4_k_cu_dab2cf3e25hash_grid_backward_kernelEPKfS4_S4_PfS4_PKmmiim_param_7];
	cvta.to.global.u64 	%rd22, %rd14;
	cvta.to.global.u64 	%rd23, %rd15;
	mad.lo.s64 	%rd24, %rd3, 12, %rd22;
	ld.global.nc.f32 	%f11, [%rd24];
	ld.global.nc.f32 	%f12, [%rd24+4];
	ld.global.nc.f32 	%f13, [%rd24+8];
	ld.global.nc.f32 	%f14, [%rd23];
	ld.global.nc.f32 	%f15, [%rd23+4];
	ld.global.nc.f32 	%f16, [%rd23+8];
	ld.global.nc.f32 	%f17, [%rd23+12];
	ld.global.nc.f32 	%f18, [%rd23+16];
	ld.global.nc.f32 	%f19, [%rd23+20];
	sub.f32 	%f20, %f17, %f14;
	add.f32 	%f21, %f20, 0f322BCC77;
	rcp.rn.f32 	%f22, %f21;
	sub.f32 	%f23, %f18, %f15;
	add.f32 	%f24, %f23, 0f322BCC77;
	rcp.rn.f32 	%f25, %f24;
	sub.f32 	%f26, %f19, %f16;
	add.f32 	%f27, %f26, 0f322BCC77;
	rcp.rn.f32 	%f28, %f27;
	sub.f32 	%f29, %f11, %f14;
	mul.f32 	%f30, %f29, %f22;
	max.f32 	%f31, %f30, 0f00000000;
	min.f32 	%f1, %f31, 0f3F7FFFEF;
	sub.f32 	%f32, %f12, %f15;
	mul.f32 	%f33, %f32, %f25;
	max.f32 	%f34, %f33, 0f00000000;
	min.f32 	%f2, %f34, 0f3F7FFFEF;
	sub.f32 	%f35, %f13, %f16;
	mul.f32 	%f36, %f35, %f28;
	max.f32 	%f3, %f36, 0f00000000;
	setp.lt.s32 	%p5, %r61, 1;
	@%p5 bra 	$L__BB1_27;
	setp.lt.s32 	%p6, %r31, 1;
	@%p6 bra 	$L__BB1_27;
	and.b32  	%r1, %r31, 15;
	add.s32 	%r2, %r1, -1;
	and.b32  	%r3, %r31, 7;
	add.s32 	%r4, %r3, -1;
	and.b32  	%r5, %r31, 2147483632;
	and.b32  	%r6, %r31, 3;
	neg.s32 	%r7, %r5;
	add.s64 	%rd4, %rd2, 32;
	min.f32 	%f4, %f3, 0f3F7FFFEF;
	cvt.u64.u32 	%rd5, %r31;
	mov.b32 	%r64, 0;
	and.b64  	%rd31, %rd18, -4294967296;
$L__BB1_4:
	ld.param.u32 	%r62, [_ZN3lfs5tetra4cuda36_GLOBAL__N__b3298b3b_4_k_cu_dab2cf3e25hash_grid_backward_kernelEPKfS4_S4_PfS4_PKmmiim_param_7];
	ld.param.u64 	%rd56, [_ZN3lfs5tetra4cuda36_GLOBAL__N__b3298b3b_4_k_cu_dab2cf3e25hash_grid_backward_kernelEPKfS4_S4_PfS4_PKmmiim_param_5];
	ld.param.u64 	%rd55, [_ZN3lfs5tetra4cuda36_GLOBAL__N__b3298b3b_4_k_cu_dab2cf3e25hash_grid_backward_kernelEPKfS4_S4_PfS4_PKmmiim_param_4];
	cvta.to.global.u64 	%rd25, %rd55;
	mul.wide.u32 	%rd26, %r64, 4;
	add.s64 	%rd27, %rd25, %rd26;
	ld.global.nc.f32 	%f37, [%rd27];
	cvta.to.global.u64 	%rd28, %rd56;
	mul.wide.u32 	%rd29, %r64, 8;
	add.s64 	%rd30, %rd28, %rd29;
	ld.global.nc.u64 	%rd6, [%rd30];
	mul.f32 	%f38, %f1, %f37;
	mul.f32 	%f39, %f2, %f37;
	mul.f32 	%f40, %f4, %f37;
	cvt.rmi.f32.f32 	%f41, %f38;
	cvt.rzi.s32.f32 	%r9, %f41;
	cvt.rmi.f32.f32 	%f42, %f39;
	cvt.rzi.s32.f32 	%r10, %f42;
	cvt.rmi.f32.f32 	%f43, %f40;
	cvt.rzi.s32.f32 	%r11, %f43;
	cvt.rn.f32.s32 	%f44, %r9;
	sub.f32 	%f5, %f38, %f44;
	cvt.rn.f32.s32 	%f45, %r10;
	sub.f32 	%f6, %f39, %f45;
	cvt.rn.f32.s32 	%f46, %r11;
	sub.f32 	%f7, %f40, %f46;
	mov.f32 	%f47, 0f3F800000;
	sub.f32 	%f8, %f47, %f7;
	mov.u32 	%r38, %ctaid.x;
	mov.u32 	%r39, %ntid.x;
	mov.u32 	%r40, %tid.x;
	mad.lo.s32 	%r41, %r38, %r39, %r40;
	mad.lo.s32 	%r42, %r62, %r41, %r64;
	mul.lo.s32 	%r12, %r42, %r31;
	mov.b32 	%r65, 0;
	mov.pred 	%p24, -1;
$L__BB1_5:
	mov.pred 	%p1, %p24;
	add.s32 	%r14, %r65, %r9;
	mov.b32 	%r66, 0;
	mov.pred 	%p25, -1;
$L__BB1_6:
	mov.pred 	%p2, %p25;
	add.s32 	%r45, %r66, %r10;
	mul.lo.s32 	%r46, %r45, -1640531535;
	xor.b32  	%r16, %r46, %r14;
	mov.f32 	%f48, 0f3F800000;
	sub.f32 	%f49, %f48, %f6;
	selp.f32 	%f50, %f49, %f6, %p2;
	sub.f32 	%f51, %f48, %f5;
	selp.f32 	%f52, %f51, %f5, %p1;
	mul.f32 	%f9, %f52, %f50;
	mov.b32 	%r67, 0;
	mov.pred 	%p26, -1;
$L__BB1_7:
	mov.pred 	%p3, %p26;
	add.s32 	%r47, %r67, %r11;
	mul.lo.s32 	%r48, %r47, 805459861;
	xor.b32  	%r49, %r16, %r48;
	cvt.u64.u32 	%rd7, %r49;
	setp.ne.s64 	%p10, %rd31, 0;
	@%p10 bra 	$L__BB1_9;
	cvt.u32.u64 	%r50, %rd18;
	cvt.u32.u64 	%r51, %rd7;
	rem.u32 	%r52, %r51, %r50;
	cvt.u64.u32 	%rd57, %r52;
	bra.uni 	$L__BB1_10;
$L__BB1_9:
	rem.u64 	%rd57, %rd7, %rd18;
$L__BB1_10:
	setp.lt.u32 	%p11, %r31, 16;
	add.s64 	%rd32, %rd57, %rd6;
	selp.f32 	%f53, %f8, %f7, %p3;
	mul.f32 	%f10, %f9, %f53;
	mul.lo.s64 	%rd11, %rd32, %rd5;
	mov.b32 	%r72, 0;
	@%p11 bra 	$L__BB1_13;
	mov.b32 	%r70, 0;
	mov.u32 	%r68, %r12;
	mov.u32 	%r69, %r7;
$L__BB1_12:
	.pragma "nounroll";
	mul.wide.s32 	%rd33, %r68, 4;
	add.s64 	%rd34, %rd4, %rd33;
	cvt.u64.u32 	%rd35, %r70;
	add.s64 	%rd36, %rd11, %rd35;
	shl.b64 	%rd37, %rd36, 2;
	add.s64 	%rd38, %rd1, %rd37;
	ld.global.nc.f32 	%f54, [%rd34+-32];
	mul.f32 	%f55, %f10, %f54;
	atom.global.add.f32 	%f56, [%rd38], %f55;
	ld.global.nc.f32 	%f57, [%rd34+-28];
	mul.f32 	%f58, %f10, %f57;
	atom.global.add.f32 	%f59, [%rd38+4], %f58;
	ld.global.nc.f32 	%f60, [%rd34+-24];
	mul.f32 	%f61, %f10, %f60;
	atom.global.add.f32 	%f62, [%rd38+8], %f61;
	ld.global.nc.f32 	%f63, [%rd34+-20];
	mul.f32 	%f64, %f10, %f63;
	atom.global.add.f32 	%f65, [%rd38+12], %f64;
	ld.global.nc.f32 	%f66, [%rd34+-16];
	mul.f32 	%f67, %f10, %f66;
	atom.global.add.f32 	%f68, [%rd38+16], %f67;
	ld.global.nc.f32 	%f69, [%rd34+-12];
	mul.f32 	%f70, %f10, %f69;
	atom.global.add.f32 	%f71, [%rd38+20], %f70;
	ld.global.nc.f32 	%f72, [%rd34+-8];
	mul.f32 	%f73, %f10, %f72;
	atom.global.add.f32 	%f74, [%rd38+24], %f73;
	ld.global.nc.f32 	%f75, [%rd34+-4];
	mul.f32 	%f76, %f10, %f75;
	atom.global.add.f32 	%f77, [%rd38+28], %f76;
	ld.global.nc.f32 	%f78, [%rd34];
	mul.f32 	%f79, %f10, %f78;
	atom.global.add.f32 	%f80, [%rd38+32], %f79;
	ld.global.nc.f32 	%f81, [%rd34+4];
	mul.f32 	%f82, %f10, %f81;
	atom.global.add.f32 	%f83, [%rd38+36], %f82;
	ld.global.nc.f32 	%f84, [%rd34+8];
	mul.f32 	%f85, %f10, %f84;
	atom.global.add.f32 	%f86, [%rd38+40], %f85;
	ld.global.nc.f32 	%f87, [%rd34+12];
	mul.f32 	%f88, %f10, %f87;
	atom.global.add.f32 	%f89, [%rd38+44], %f88;
	ld.global.nc.f32 	%f90, [%rd34+16];
	mul.f32 	%f91, %f10, %f90;
	atom.global.add.f32 	%f92, [%rd38+48], %f91;
	ld.global.nc.f32 	%f93, [%rd34+20];
	mul.f32 	%f94, %f10, %f93;
	atom.global.add.f32 	%f95, [%rd38+52], %f94;
	ld.global.nc.f32 	%f96, [%rd34+24];
	mul.f32 	%f97, %f10, %f96;
	atom.global.add.f32 	%f98, [%rd38+56], %f97;
	ld.global.nc.f32 	%f99, [%rd34+28];
	mul.f32 	%f100, %f10, %f99;
	atom.global.add.f32 	%f101, [%rd38+60], %f100;
	add.s32 	%r70, %r70, 16;
	add.s32 	%r69, %r69, 16;
	add.s32 	%r68, %r68, 16;
	setp.ne.s32 	%p12, %r69, 0;
	mov.u32 	%r72, %r5;
	@%p12 bra 	$L__BB1_12;
$L__BB1_13:
	setp.eq.s32 	%p13, %r1, 0;
	@%p13 bra 	$L__BB1_23;
	setp.lt.u32 	%p14, %r2, 7;
	@%p14 bra 	$L__BB1_16;
	cvt.u64.u32 	%rd39, %r72;
	add.s64 	%rd40, %rd11, %rd39;
	shl.b64 	%rd41, %rd40, 2;
	add.s64 	%rd42, %rd1, %rd41;
	add.s32 	%r55, %r12, %r72;
	mul.wide.s32 	%rd43, %r55, 4;
	add.s64 	%rd44, %rd2, %rd43;
	ld.global.nc.f32 	%f102, [%rd44];
	mul.f32 	%f103, %f10, %f102;
	atom.global.add.f32 	%f104, [%rd42], %f103;
	ld.global.nc.f32 	%f105, [%rd44+4];
	mul.f32 	%f106, %f10, %f105;
	atom.global.add.f32 	%f107, [%rd42+4], %f106;
	ld.global.nc.f32 	%f108, [%rd44+8];
	mul.f32 	%f109, %f10, %f108;
	atom.global.add.f32 	%f110, [%rd42+8], %f109;
	ld.global.nc.f32 	%f111, [%rd44+12];
	mul.f32 	%f112, %f10, %f111;
	atom.global.add.f32 	%f113, [%rd42+12], %f112;
	ld.global.nc.f32 	%f114, [%rd44+16];
	mul.f32 	%f115, %f10, %f114;
	atom.global.add.f32 	%f116, [%rd42+16], %f115;
	ld.global.nc.f32 	%f117, [%rd44+20];
	mul.f32 	%f118, %f10, %f117;
	atom.global.add.f32 	%f119, [%rd42+20], %f118;
	ld.global.nc.f32 	%f120, [%rd44+24];
	mul.f32 	%f121, %f10, %f120;
	atom.global.add.f32 	%f122, [%rd42+24], %f121;
	ld.global.nc.f32 	%f123, [%rd44+28];
	mul.f32 	%f124, %f10, %f123;
	atom.global.add.f32 	%f125, [%rd42+28], %f124;
	add.s32 	%r72, %r72, 8;
$L__BB1_16:
	setp.eq.s32 	%p15, %r3, 0;
	@%p15 bra 	$L__BB1_23;
	setp.lt.u32 	%p16, %r4, 3;
	@%p16 bra 	$L__BB1_19;
	cvt.u64.u32 	%rd45, %r72;
	add.s64 	%rd46, %rd11, %rd45;
	shl.b64 	%rd47, %rd46, 2;
	add.s64 	%rd48, %rd1, %rd47;
	add.s32 	%r56, %r12, %r72;
	mul.wide.s32 	%rd49, %r56, 4;
	add.s64 	%rd50, %rd2, %rd49;
	ld.global.nc.f32 	%f126, [%rd50];
	mul.f32 	%f127, %f10, %f126;
	atom.global.add.f32 	%f128, [%rd48], %f127;
	ld.global.nc.f32 	%f129, [%rd50+4];
	mul.f32 	%f130, %f10, %f129;
	atom.global.add.f32 	%f131, [%rd48+4], %f130;
	ld.global.nc.f32 	%f132, [%rd50+8];
	mul.f32 	%f133, %f10, %f132;
	atom.global.add.f32 	%f134, [%rd48+8], %f133;
	ld.global.nc.f32 	%f135, [%rd50+12];
	mul.f32 	%f136, %f10, %f135;
	atom.global.add.f32 	%f137, [%rd48+12], %f136;
	add.s32 	%r72, %r72, 4;
$L__BB1_19:
	setp.eq.s32 	%p17, %r6, 0;
	@%p17 bra 	$L__BB1_23;
	setp.eq.s32 	%p18, %r6, 1;
	cvt.u64.u32 	%rd51, %r72;
	add.s64 	%rd52, %rd11, %rd51;
	shl.b64 	%rd53, %rd52, 2;
	add.s64 	%rd12, %rd1, %rd53;
	add.s32 	%r57, %r12, %r72;
	mul.wide.s32 	%rd54, %r57, 4;
	add.s64 	%rd13, %rd2, %rd54;
	ld.global.nc.f32 	%f138, [%rd13];
	mul.f32 	%f139, %f10, %f138;
	atom.global.add.f32 	%f140, [%rd12], %f139;
	@%p18 bra 	$L__BB1_23;
	setp.eq.s32 	%p19, %r6, 2;
	ld.global.nc.f32 	%f141, [%rd13+4];
	mul.f32 	%f142, %f10, %f141;
	atom.global.add.f32 	%f143, [%rd12+4], %f142;
	@%p19 bra 	$L__BB1_23;
	ld.global.nc.f32 	%f144, [%rd13+8];
	mul.f32 	%f145, %f10, %f144;
	atom.global.add.f32 	%f146, [%rd12+8], %f145;
$L__BB1_23:
	mov.b32 	%r67, 1;
	mov.pred 	%p26, 0;
	@%p3 bra 	$L__BB1_7;
	mov.b32 	%r66, 1;
	mov.pred 	%p25, 0;
	@%p2 bra 	$L__BB1_6;
	mov.b32 	%r65, 1;
	mov.pred 	%p24, 0;
	@%p1 bra 	$L__BB1_5;
	ld.param.u32 	%r63, [_ZN3lfs5tetra4cuda36_GLOBAL__N__b3298b3b_4_k_cu_dab2cf3e25hash_grid_backward_kernelEPKfS4_S4_PfS4_PKmmiim_param_7];
	add.s32 	%r64, %r64, 1;
	setp.ne.s32 	%p23, %r64, %r63;
	@%p23 bra 	$L__BB1_4;
$L__BB1_27:
	ret;

}
.entry _ZN3lfs5tetra4cuda36_GLOBAL__N__b3298b3b_4_k_cu_dab2cf3e34hash_grid_position_backward_kernelEPKfS4_S4_S4_PfS4_PKmmiim(
	.param .u64 .ptr .align 1 _ZN3lfs5tetra4cuda36_GLOBAL__N__b3298b3b_4_k_cu_dab2cf3e34hash_grid_position_backward_kernelEPKfS4_S4_S4_PfS4_PKmmiim_param_0,
	.param .u64 .ptr .align 1 _ZN3lfs5tetra4cuda36_GLOBAL__N__b3298b3b_4_k_cu_dab2cf3e34hash_grid_position_backward_kernelEPKfS4_S4_S4_PfS4_PKmmiim_param_1,
	.param .u64 .ptr .align 1 _ZN3lfs5tetra4cuda36_GLOBAL__N__b3298b3b_4_k_cu_dab2cf3e34hash_grid_position_backward_kernelEPKfS4_S4_S4_PfS4_PKmmiim_param_2,
	.param .u64 .ptr .align 1 _ZN3lfs5tetra4cuda36_GLOBAL__N__b3298b3b_4_k_cu_dab2cf3e34hash_grid_position_backward_kernelEPKfS4_S4_S4_PfS4_PKmmiim_param_3,
	.param .u64 .ptr .align 1 _ZN3lfs5tetra4cuda36_GLOBAL__N__b3298b3b_4_k_cu_dab2cf3e34hash_grid_position_backward_kernelEPKfS4_S4_S4_PfS4_PKmmiim_param_4,
	.param .u64 .ptr .align 1 _ZN3lfs5tetra4cuda36_GLOBAL__N__b3298b3b_4_k_cu_dab2cf3e34hash_grid_position_backward_kernelEPKfS4_S4_S4_PfS4_PKmmiim_param_5,
	.param .u64 .ptr .align 1 _ZN3lfs5tetra4cuda36_GLOBAL__N__b3298b3b_4_k_cu_dab2cf3e34hash_grid_position_backward_kernelEPKfS4_S4_S4_PfS4_PKmmiim_param_6,
	.param .u64 _ZN3lfs5tetra4cuda36_GLOBAL__N__b3298b3b_4_k_cu_dab2cf3e34hash_grid_position_backward_kernelEPKfS4_S4_S4_PfS4_PKmmiim_param_7,
	.param .u32 _ZN3lfs5tetra4cuda36_GLOBAL__N__b3298b3b_4_k_cu_dab2cf3e34hash_grid_position_backward_kernelEPKfS4_S4_S4_PfS4_PKmmiim_param_8,
	.param .u32 _ZN3lfs5tetra4cuda36_GLOBAL__N__b3298b3b_4_k_cu_dab2cf3e34hash_grid_position_backward_kernelEPKfS4_S4_S4_PfS4_PKmmiim_param_9,
	.param .u64 _ZN3lfs5tetra4cuda36_GLOBAL__N__b3298b3b_4_k_cu_dab2cf3e34hash_grid_position_backward_kernelEPKfS4_S4_S4_PfS4_PKmmiim_param_10
)
{
	.reg .pred 	%p<23>;
	.reg .b32 	%r<62>;
	.reg .b32 	%f<266>;
	.reg .b64 	%rd<55>;

	ld.param.u64 	%rd15, [_ZN3lfs5tetra4cuda36_GLOBAL__N__b3298b3b_4_k_cu_dab2cf3e34hash_grid_position_backward_kernelEPKfS4_S4_S4_PfS4_PKmmiim_param_0];
	ld.param.u64 	%rd21, [_ZN3lfs5tetra4cuda36_GLOBAL__N__b3298b3b_4_k_cu_dab2cf3e34hash_grid_position_backward_kernelEPKfS4_S4_S4_PfS4_PKmmiim_param_1];
	ld.param.u64 	%rd22, [_ZN3lfs5tetra4cuda36_GLOBAL__N__b3298b3b_4_k_cu_dab2cf3e34hash_grid_position_backward_kernelEPKfS4_S4_S4_PfS4_PKmmiim_param_2];
	ld.param.u64 	%rd16, [_ZN3lfs5tetra4cuda36_GLOBAL__N__b3298b3b_4_k_cu_dab2cf3e34hash_grid_position_backward_kernelEPKfS4_S4_S4_PfS4_PKmmiim_param_3];
	ld.param.u64 	%rd18, [_ZN3lfs5tetra4cuda36_GLOBAL__N__b3298b3b_4_k_cu_dab2cf3e34hash_grid_position_backward_kernelEPKfS4_S4_S4_PfS4_PKmmiim_param_5];
	ld.param.u64 	%rd19, [_ZN3lfs5tetra4cuda36_GLOBAL__N__b3298b3b_4_k_cu_dab2cf3e34hash_grid_position_backward_kernelEPKfS4_S4_S4_PfS4_PKmmiim_param_6];
	ld.param.u64 	%rd23, [_ZN3lfs5tetra4cuda36_GLOBAL__N__b3298b3b_4_k_cu_dab2cf3e34hash_grid_position_backward_kernelEPKfS4_S4_S4_PfS4_PKmmiim_param_7];
	ld.param.u32 	%r27, [_ZN3lfs5tetra4cuda36_GLOBAL__N__b3298b3b_4_k_cu_dab2cf3e34hash_grid_position_backward_kernelEPKfS4_S4_S4_PfS4_PKmmiim_param_8];
	ld.param.u32 	%r28, [_ZN3lfs5tetra4cuda36_GLOBAL__N__b3298b3b_4_k_cu_dab2cf3e34hash_grid_position_backward_kernelEPKfS4_S4_S4_PfS4_PKmmiim_param_9];
	ld.param.u64 	%rd20, [_ZN3lfs5tetra4cuda36_GLOBAL__N__b3298b3b_4_k_cu_dab2cf3e34hash_grid_position_backward_kernelEPKfS4_S4_S4_PfS4_PKmmiim_param_10];
	cvta.to.global.u64 	%rd1, %rd21;
	cvta.to.global.u64 	%rd2, %rd22;
	mov.u32 	%r29, %ctaid.x;
	mov.u32 	%r30, %ntid.x;
	mov.u32 	%r31, %tid.x;
	mad.lo.s32 	%r32, %r29, %r30, %r31;
	cvt.u64.u32 	%rd3, %r32;
	setp.le.u64 	%p4, %rd23, %rd3;
	mov.f32 	%f260, 0f00000000;
	mov.f32 	%f261, 0f00000000;
	mov.f32 	%f262, 0f00000000;
	@%p4 bra 	$L__BB2_23;
	cvta.to.global.u64 	%rd24, %rd15;
	cvta.to.global.u64 	%rd25, %rd16;
	mul.lo.s64 	%rd4, %rd3, 12;
	add.s64 	%rd26, %rd24, %rd4;
	ld.global.nc.f32 	%f60, [%rd26];
	ld.global.nc.f32 	%f61, [%rd26+4];
	ld.global.nc.f32 	%f62, [%rd26+8];
	ld.global.nc.f32 	%f63, [%rd25];
	ld.global.nc.f32 	%f64, [%rd25+4];
	ld.global.nc.f32 	%f65, [%rd25+8];
	ld.global.nc.f32 	%f66, [%rd25+12];
	ld.global.nc.f32 	%f67, [%rd25+16];
	ld.global.nc.f32 	%f68, [%rd25+20];
	sub.f32 	%f69, %f66, %f63;
	add.f32 	%f70, %f69, 0f322BCC77;
	rcp.rn.f32 	%f1, %f70;
	sub.f32 	%f71, %f67, %f64;
	add.f32 	%f72, %f71, 0f322BCC77;
	rcp.rn.f32 	%f2, %f72;
	sub.f32 	%f73, %f68, %f65;
	add.f32 	%f74, %f73, 0f322BCC77;
	rcp.rn.f32 	%f3, %f74;
	sub.f32 	%f75, %f60, %f63;
	mul.f32 	%f76, %f75, %f1;
	max.f32 	%f77, %f76, 0f00000000;
	min.f32 	%f4, %f77, 0f3F7FFFEF;
	sub.f32 	%f78, %f61, %f64;
	mul.f32 	%f79, %f78, %f2;
	max.f32 	%f80, %f79, 0f00000000;
	min.f32 	%f5, %f80, 0f3F7FFFEF;
	sub.f32 	%f81, %f62, %f65;
	mul.f32 	%f82, %f81, %f3;
	max.f32 	%f6, %f82, 0f00000000;
	setp.lt.s32 	%p5, %r27, 1;
	@%p5 bra 	$L__BB2_22;
	cvt.u32.u64 	%r1, %rd3;
	setp.lt.s32 	%p6, %r28, 1;
	@%p6 bra 	$L__BB2_22;
	and.b32  	%r2, %r28, 3;
	and.b32  	%r3, %r28, 2147483644;
	and.b32  	%r4, %r28, 1;
	neg.s32 	%r5, %r3;
	add.s64 	%rd5, %rd1, 8;
	cvta.to.global.u64 	%rd6, %rd18;
	cvta.to.global.u64 	%rd7, %rd19;
	min.f32 	%f7, %f6, 0f3F7FFFEF;
	cvt.u64.u32 	%rd8, %r28;
	mul.lo.s32 	%r6, %r27, %r1;
	mov.f32 	%f262, 0f00000000;
	mov.b32 	%r53, 0;
	mov.f32 	%f261, %f262;
	mov.f32 	%f260, %f262;
$L__BB2_4:
	mul.wide.u32 	%rd27, %r53, 4;
	add.s64 	%rd28, %rd6, %rd27;
	ld.global.nc.f32 	%f11, [%rd28];
	mul.wide.u32 	%rd29, %r53, 8;
	add.s64 	%rd30, %rd7, %rd29;
	ld.global.nc.u64 	%rd9, [%rd30];
	mul.f32 	%f85, %f4, %f11;
	mul.f32 	%f86, %f5, %f11;
	mul.f32 	%f87, %f7, %f11;
	cvt.rmi.f32.f32 	%f88, %f85;
	cvt.rzi.s32.f32 	%r8, %f88;
	cvt.rmi.f32.f32 	%f89, %f86;
	cvt.rzi.s32.f32 	%r9, %f89;
	cvt.rmi.f32.f32 	%f90, %f87;
	cvt.rzi.s32.f32 	%r10, %f90;
	cvt.rn.f32.s32 	%f91, %r8;
	sub.f32 	%f12, %f85, %f91;
	cvt.rn.f32.s32 	%f92, %r9;
	sub.f32 	%f13, %f86, %f92;
	cvt.rn.f32.s32 	%f93, %r10;
	sub.f32 	%f14, %f87, %f93;
	mov.f32 	%f94, 0f3F800000;
	sub.f32 	%f15, %f94, %f13;
	sub.f32 	%f16, %f94, %f14;
	add.s32 	%r35, %r53, %r6;
	mul.lo.s32 	%r11, %r35, %r28;
	mov.b32 	%r54, 0;
	mov.pred 	%p20, -1;
$L__BB2_5:
	mov.pred 	%p1, %p20;
	add.s32 	%r13, %r54, %r8;
	mov.f32 	%f95, 0f3F800000;
	sub.f32 	%f96, %f95, %f12;
	selp.f32 	%f20, %f96, %f12, %p1;
	mov.b32 	%r55, 0;
	mov.pred 	%p21, -1;
$L__BB2_6:
	mov.pred 	%p2, %p21;
	add.s32 	%r38, %r55, %r9;
	mul.lo.s32 	%r39, %r38, -1640531535;
	xor.b32  	%r15, %r39, %r13;
	selp.f32 	%f24, %f15, %f13, %p2;
	mov.b32 	%r56, 0;
	mov.pred 	%p22, -1;
$L__BB2_7:
	mov.pred 	%p3, %p22;
	add.s32 	%r40, %r56, %r10;
	mul.lo.s32 	%r41, %r40, 805459861;
	xor.b32  	%r42, %r15, %r41;
	cvt.u64.u32 	%rd10, %r42;
	and.b64  	%rd31, %rd20, -4294967296;
	setp.ne.s64 	%p10, %rd31, 0;
	@%p10 bra 	$L__BB2_9;
	cvt.u32.u64 	%r43, %rd20;
	cvt.u32.u64 	%r44, %rd10;
	rem.u32 	%r45, %r44, %r43;
	cvt.u64.u32 	%rd54, %r45;
	bra.uni 	$L__BB2_10;
$L__BB2_9:
	rem.u64 	%rd54, %rd10, %rd20;
$L__BB2_10:
	setp.lt.u32 	%p11, %r28, 4;
	add.s64 	%rd32, %rd54, %rd9;
	selp.f32 	%f28, %f16, %f14, %p3;
	mul.lo.s64 	%rd14, %rd32, %rd8;
	mov.b32 	%r61, 0;
	@%p11 bra 	$L__BB2_13;
	mov.b32 	%r59, 0;
	mov.u32 	%r57, %r11;
	mov.u32 	%r58, %r5;
$L__BB2_12:
	.pragma "nounroll";
	mul.wide.s32 	%rd33, %r57, 4;
	add.s64 	%rd34, %rd5, %rd33;
	cvt.u64.u32 	%rd35, %r59;
	add.s64 	%rd36, %rd14, %rd35;
	shl.b64 	%rd37, %rd36, 2;
	add.s64 	%rd38, %rd2, %rd37;
	ld.global.nc.f32 	%f98, [%rd38];
	ld.global.nc.f32 	%f99, [%rd34+-8];
	mul.f32 	%f100, %f98, %f99;
	neg.f32 	%f101, %f100;
	selp.f32 	%f102, %f101, %f100, %p1;
	mul.f32 	%f103, %f24, %f102;
	mul.f32 	%f104, %f28, %f103;
	mul.f32 	%f105, %f11, %f104;
	fma.rn.f32 	%f106, %f1, %f105, %f260;
	mul.f32 	%f107, %f20, %f100;
	neg.f32 	%f108, %f107;
	selp.f32 	%f109, %f108, %f107, %p2;
	mul.f32 	%f110, %f28, %f109;
	mul.f32 	%f111, %f11, %f110;
	fma.rn.f32 	%f112, %f2, %f111, %f261;
	mul.f32 	%f113, %f24, %f107;
	neg.f32 	%f114, %f113;
	selp.f32 	%f115, %f114, %f113, %p3;
	mul.f32 	%f116, %f11, %f115;
	fma.rn.f32 	%f117, %f3, %f116, %f262;
	ld.global.nc.f32 	%f118, [%rd38+4];
	ld.global.nc.f32 	%f119, [%rd34+-4];
	mul.f32 	%f120, %f118, %f119;
	neg.f32 	%f121, %f120;
	selp.f32 	%f122, %f121, %f120, %p1;
	mul.f32 	%f123, %f24, %f122;
	mul.f32 	%f124, %f28, %f123;
	mul.f32 	%f125, %f11, %f124;
	fma.rn.f32 	%f126, %f1, %f125, %f106;
	mul.f32 	%f127, %f20, %f120;
	neg.f32 	%f128, %f127;
	selp.f32 	%f129, %f128, %f127, %p2;
	mul.f32 	%f130, %f28, %f129;
	mul.f32 	%f131, %f11, %f130;
	fma.rn.f32 	%f132, %f2, %f131, %f112;
	mul.f32 	%f133, %f24, %f127;
	neg.f32 	%f134, %f133;
	selp.f32 	%f135, %f134, %f133, %p3;
	mul.f32 	%f136, %f11, %f135;
	fma.rn.f32 	%f137, %f3, %f136, %f117;
	ld.global.nc.f32 	%f138, [%rd38+8];
	ld.global.nc.f32 	%f139, [%rd34];
	mul.f32 	%f140, %f138, %f139;
	neg.f32 	%f141, %f140;
	selp.f32 	%f142, %f141, %f140, %p1;
	mul.f32 	%f143, %f24, %f142;
	mul.f32 	%f144, %f28, %f143;
	mul.f32 	%f145, %f11, %f144;
	fma.rn.f32 	%f146, %f1, %f145, %f126;
	mul.f32 	%f147, %f20, %f140;
	neg.f32 	%f148, %f147;
	selp.f32 	%f149, %f148, %f147, %p2;
	mul.f32 	%f150, %f28, %f149;
	mul.f32 	%f151, %f11, %f150;
	fma.rn.f32 	%f152, %f2, %f151, %f132;
	mul.f32 	%f153, %f24, %f147;
	neg.f32 	%f154, %f153;
	selp.f32 	%f155, %f154, %f153, %p3;
	mul.f32 	%f156, %f11, %f155;
	fma.rn.f32 	%f157, %f3, %f156, %f137;
	ld.global.nc.f32 	%f158, [%rd38+12];
	ld.global.nc.f32 	%f159, [%rd34+4];
	mul.f32 	%f160, %f158, %f159;
	neg.f32 	%f161, %f160;
	selp.f32 	%f162, %f161, %f160, %p1;
	mul.f32 	%f163, %f24, %f162;
	mul.f32 	%f164, %f28, %f163;
	mul.f32 	%f165, %f11, %f164;
	fma.rn.f32 	%f260, %f1, %f165, %f146;
	mul.f32 	%f166, %f20, %f160;
	neg.f32 	%f167, %f166;
	selp.f32 	%f168, %f167, %f166, %p2;
	mul.f32 	%f169, %f28, %f168;
	mul.f32 	%f170, %f11, %f169;
	fma.rn.f32 	%f261, %f2, %f170, %f152;
	mul.f32 	%f171, %f24, %f166;
	neg.f32 	%f172, %f171;
	selp.f32 	%f173, %f172, %f171, %p3;
	mul.f32 	%f174, %f11, %f173;
	fma.rn.f32 	%f262, %f3, %f174, %f157;
	add.s32 	%r59, %r59, 4;
	add.s32 	%r58, %r58, 4;
	add.s32 	%r57, %r57, 4;
	setp.ne.s32 	%p12, %r58, 0;
	mov.u32 	%r61, %r3;
	@%p12 bra 	$L__BB2_12;
$L__BB2_13:
	setp.eq.s32 	%p13, %r2, 0;
	@%p13 bra 	$L__BB2_18;
	setp.eq.s32 	%p14, %r2, 1;
	@%p14 bra 	$L__BB2_16;
	cvt.u64.u32 	%rd39, %r61;
	add.s64 	%rd40, %rd14, %rd39;
	shl.b64 	%rd41, %rd40, 2;
	add.s64 	%rd42, %rd2, %rd41;
	ld.global.nc.f32 	%f176, [%rd42];
	add.s32 	%r48, %r11, %r61;
	mul.wide.s32 	%rd43, %r48, 4;
	add.s64 	%rd44, %rd1, %rd43;
	ld.global.nc.f32 	%f177, [%rd44];
	mul.f32 	%f178, %f176, %f177;
	neg.f32 	%f179, %f178;
	selp.f32 	%f180, %f179, %f178, %p1;
	mul.f32 	%f181, %f24, %f180;
	mul.f32 	%f182, %f28, %f181;
	mul.f32 	%f183, %f11, %f182;
	fma.rn.f32 	%f184, %f1, %f183, %f260;
	mul.f32 	%f185, %f20, %f178;
	neg.f32 	%f186, %f185;
	selp.f32 	%f187, %f186, %f185, %p2;
	mul.f32 	%f188, %f28, %f187;
	mul.f32 	%f189, %f11, %f188;
	fma.rn.f32 	%f190, %f2, %f189, %f261;
	mul.f32 	%f191, %f24, %f185;
	neg.f32 	%f192, %f191;
	selp.f32 	%f193, %f192, %f191, %p3;
	mul.f32 	%f194, %f11, %f193;
	fma.rn.f32 	%f195, %f3, %f194, %f262;
	ld.global.nc.f32 	%f196, [%rd42+4];
	ld.global.nc.f32 	%f197, [%rd44+4];
	mul.f32 	%f198, %f196, %f197;
	neg.f32 	%f199, %f198;
	selp.f32 	%f200, %f199, %f198, %p1;
	mul.f32 	%f201, %f24, %f200;
	mul.f32 	%f202, %f28, %f201;
	mul.f32 	%f203, %f11, %f202;
	fma.rn.f32 	%f260, %f1, %f203, %f184;
	mul.f32 	%f204, %f20, %f198;
	neg.f32 	%f205, %f204;
	selp.f32 	%f206, %f205, %f204, %p2;
	mul.f32 	%f207, %f28, %f206;
	mul.f32 	%f208, %f11, %f207;
	fma.rn.f32 	%f261, %f2, %f208, %f190;
	mul.f32 	%f209, %f24, %f204;
	neg.f32 	%f210, %f209;
	selp.f32 	%f211, %f210, %f209, %p3;
	mul.f32 	%f212, %f11, %f211;
	fma.rn.f32 	%f262, %f3, %f212, %f195;
	add.s32 	%r61, %r61, 2;
$L__BB2_16:
	setp.eq.s32 	%p15, %r4, 0;
	@%p15 bra 	$L__BB2_18;
	cvt.u64.u32 	%rd45, %r61;
	add.s64 	%rd46, %rd14, %rd45;
	shl.b64 	%rd47, %rd46, 2;
	add.s64 	%rd48, %rd2, %rd47;
	ld.global.nc.f32 	%f213, [%rd48];
	add.s32 	%r49, %r11, %r61;
	mul.wide.s32 	%rd49, %r49, 4;
	add.s64 	%rd50, %rd1, %rd49;
	ld.global.nc.f32 	%f214, [%rd50];
	mul.f32 	%f215, %f213, %f214;
	neg.f32 	%f216, %f215;
	selp.f32 	%f217, %f216, %f215, %p1;
	mul.f32 	%f218, %f24, %f217;
	mul.f32 	%f219, %f28, %f218;
	mul.f32 	%f220, %f11, %f219;
	fma.rn.f32 	%f260, %f1, %f220, %f260;
	mul.f32 	%f221, %f20, %f215;
	neg.f32 	%f222, %f221;
	selp.f32 	%f223, %f222, %f221, %p2;
	mul.f32 	%f224, %f28, %f223;
	mul.f32 	%f225, %f11, %f224;
	fma.rn.f32 	%f261, %f2, %f225, %f261;
	mul.f32 	%f226, %f24, %f221;
	neg.f32 	%f227, %f226;
	selp.f32 	%f228, %f227, %f226, %p3;
	mul.f32 	%f229, %f11, %f228;
	fma.rn.f32 	%f262, %f3, %f229, %f262;
$L__BB2_18:
	mov.b32 	%r56, 1;
	mov.pred 	%p22, 0;
	@%p3 bra 	$L__BB2_7;
	mov.b32 	%r55, 1;
	mov.pred 	%p21, 0;
	@%p2 bra 	$L__BB2_6;
	mov.b32 	%r54, 1;
	mov.pred 	%p20, 0;
	@%p1 bra 	$L__BB2_5;
	add.s32 	%r53, %r53, 1;
	setp.ne.s32 	%p19, %r53, %r27;
	@%p19 bra 	$L__BB2_4;
$L__BB2_22:
	ld.param.u64 	%rd53, [_ZN3lfs5tetra4cuda36_GLOBAL__N__b3298b3b_4_k_cu_dab2cf3e34hash_grid_position_backward_kernelEPKfS4_S4_S4_PfS4_PKmmiim_param_4];
	cvta.to.global.u64 	%rd51, %rd53;
	add.s64 	%rd52, %rd51, %rd4;
	st.global.f32 	[%rd52], %f260;
	st.global.f32 	[%rd52+4], %f261;
	st.global.f32 	[%rd52+8], %f262;
$L__BB2_23:
	ret;

}


// ===== COMPILED SASS (sm_100) =====

	.target	sm_100

	.elftype	@"ET_EXEC"


//--------------------- .note.nv.tkinfo           --------------------------
	.section	.note.nv.tkinfo,"",@"SHT_NOTE"
	.sectionflags	@"SHF_NOTE_NV_TKINFO"
	.tkinfo
        /*0018*/ 	.word	0x00000002
        /*0030*/ 	.string	""
        /*0030*/ 	.string	"ptxas"
        /*0030*/ 	.string	"Cuda compilation tools, release 13.0, V13.0.88"
        /*0030*/ 	.string	"Build cuda_13.0.r13.0/compiler.36424714_0"
        /*0030*/ 	.string	"-arch sm_100 -m 64 "



//--------------------- .note.nv.cuinfo           --------------------------
	.section	.note.nv.cuinfo,"",@"SHT_NOTE"
	.sectionflags	@"SHF_NOTE_NV_CUINFO"
        /*0018*/ 	.short	0x0002
        /*001a*/ 	.short	0x0064
        /*001c*/ 	.short	0x0082
	.zero		2


//--------------------- .nv.info                  --------------------------
	.section	.nv.info,"",@"SHT_CUDA_INFO"
	.align	4


	//----- nvinfo : EIATTR_REGCOUNT
	.align		4
        /*0000*/ 	.byte	0x04, 0x2f
        /*0002*/ 	.short	(.L_1 - .L_0)
	.align		4
.L_0:
        /*0004*/ 	.word	index@(_ZN3lfs5tetra4cuda36_GLOBAL__N__b3298b3b_4_k_cu_dab2cf3e23hash_grid_encode_kernelEPKfS4_S4_PfS4_PKmmiim)
        /*0008*/ 	.word	0x00000028


	//----- nvinfo : EIATTR_FRAME_SIZE
	.align		4
.L_1:
        /*000c*/ 	.byte	0x04, 0x11
        /*000e*/ 	.short	(.L_3 - .L_2)
	.align		4
.L_2:
        /*0010*/ 	.word	index@($__internal_5_$__cuda_sm20_rem_u64)
        /*0014*/ 	.word	0x00000000


	//----- nvinfo : EIATTR_FRAME_SIZE
	.align		4
.L_3:
        /*0018*/ 	.byte	0x04, 0x11
        /*001a*/ 	.short	(.L_5 - .L_4)
	.align		4
.L_4:
        /*001c*/ 	.word	index@($__internal_4_$__cuda_sm20_rcp_rn_f32_slowpath)
        /*0020*/ 	.word	0x00000000


	//----- nvinfo : EIATTR_FRAME_SIZE
	.align		4
.L_5:
        /*0024*/ 	.byte	0x04, 0x11
        /*0026*/ 	.short	(.L_7 - .L_6)
	.align		4
.L_6:
        /*0028*/ 	.word	index@(_ZN3lfs5tetra4cuda36_GLOBAL__N__b3298b3b_4_k_cu_dab2cf3e23hash_grid_encode_kernelEPKfS4_S4_PfS4_PKmmiim)
        /*002c*/ 	.word	0x00000000


	//----- nvinfo : EIATTR_REGCOUNT
	.align		4
.L_7:
        /*0030*/ 	.byte	0x04, 0x2f
        /*0032*/ 	.short	(.L_9 - .L_8)
	.align		4
.L_8:
        /*0034*/ 	.word	index@(_ZN3lfs5tetra4cuda36_GLOBAL__N__b3298b3b_4_k_cu_dab2cf3e25hash_grid_backward_kernelEPKfS4_S4_PfS4_PKmmiim)
        /*0038*/ 	.word	0x00000028


	//----- nvinfo : EIATTR_FRAME_SIZE
	.align		4
.L_9:
        /*003c*/ 	.byte	0x04, 0x11
        /*003e*/ 	.short	(.L_11 - .L_10)
	.align		4
.L_10:
        /*0040*/ 	.word	index@($__internal_3_$__cuda_sm20_rem_u64)
        /*0044*/ 	.word	0x00000000


	//----- nvinfo : EIATTR_FRAME_SIZE
	.align		4
.L_11:
        /*0048*/ 	.byte	0x04, 0x11
        /*004a*/ 	.short	(.L_13 - .L_12)
	.align		4
.L_12:
        /*004c*/ 	.word	index@($__internal_2_$__cuda_sm20_rcp_rn_f32_slowpath)
        /*0050*/ 	.word	0x00000000


	//----- nvinfo : EIATTR_FRAME_SIZE
	.align		4
.L_13:
        /*0054*/ 	.byte	0x04, 0x11
        /*0056*/ 	.short	(.L_15 - .L_14)
	.align		4
.L_14:
        /*0058*/ 	.word	index@(_ZN3lfs5tetra4cuda36_GLOBAL__N__b3298b3b_4_k_cu_dab2cf3e25hash_grid_backward_kernelEPKfS4_S4_PfS4_PKmmiim)
        /*005c*/ 	.word	0x00000000


	//----- nvinfo : EIATTR_REGCOUNT
	.align		4
.L_15:
        /*0060*/ 	.byte	0x04, 0x2f
        /*0062*/ 	.short	(.L_17 - .L_16)
	.align		4
.L_16:
        /*0064*/ 	.word	index@(_ZN3lfs5tetra4cuda36_GLOBAL__N__b3298b3b_4_k_cu_dab2cf3e34hash_grid_position_backward_kernelEPKfS4_S4_S4_PfS4_PKmmiim)
        /*0068*/ 	.word	0x00000028


	//----- nvinfo : EIATTR_FRAME_SIZE
	.align		4
.L_17:
        /*006c*/ 	.byte	0x04, 0x11
        /*006e*/ 	.short	(.L_19 - .L_18)
	.align		4
.L_18:
        /*0070*/ 	.word	index@($__internal_1_$__cuda_sm20_rem_u64)
        /*0074*/ 	.word	0x00000000


	//----- nvinfo : EIATTR_FRAME_SIZE
	.align		4
.L_19:
        /*0078*/ 	.byte	0x04, 0x11
        /*007a*/ 	.short	(.L_21 - .L_20)
	.align		4
.L_20:
        /*007c*/ 	.word	index@($__internal_0_$__cuda_sm20_rcp_rn_f32_slowpath)
        /*0080*/ 	.word	0x00000000


	//----- nvinfo : EIATTR_FRAME_SIZE
	.align		4
.L_21:
        /*0084*/ 	.byte	0x04, 0x11
        /*0086*/ 	.short	(.L_23 - .L_22)
	.align		4
.L_22:
        /*0088*/ 	.word	index@(_ZN3lfs5tetra4cuda36_GLOBAL__N__b3298b3b_4_k_cu_dab2cf3e34hash_grid_position_backward_kernelEPKfS4_S4_S4_PfS4_PKmmiim)
        /*008c*/ 	.word	0x00000000


	//----- nvinfo : EIATTR_MIN_STACK_SIZE
	.align		4
.L_23:
        /*0090*/ 	.byte	0x04, 0x12
        /*0092*/ 	.short	(.L_25 - .L_24)
	.align		4
.L_24:
        /*0094*/ 	.word	index@(_ZN3lfs5tetra4cuda36_GLOBAL__N__b3298b3b_4_k_cu_dab2cf3e34hash_grid_position_backward_kernelEPKfS4_S4_S4_PfS4_PKmmiim)
        /*0098*/ 	.word	0x00000000


	//----- nvinfo : EIATTR_MIN_STACK_SIZE
	.align		4
.L_25:
        /*009c*/ 	.byte	0x04, 0x12
        /*009e*/ 	.short	(.L_27 - .L_26)
	.align		4
.L_26:
        /*00a0*/ 	.word	index@(_ZN3lfs5tetra4cuda36_GLOBAL__N__b3298b3b_4_k_cu_dab2cf3e25hash_grid_backward_kernelEPKfS4_S4_PfS4_PKmmiim)
        /*00a4*/ 	.word	0x00000000


	//----- nvinfo : EIATTR_MIN_STACK_SIZE
	.align		4
.L_27:
        /*00a8*/ 	.byte	0x04, 0x12
        /*00aa*/ 	.short	(.L_29 - .L_28)
	.align		4
.L_28:
        /*00ac*/ 	.word	index@(_ZN3lfs5tetra4cuda36_GLOBAL__N__b3298b3b_4_k_cu_dab2cf3e23hash_grid_encode_kernelEPKfS4_S4_PfS4_PKmmiim)
        /*00b0*/ 	.word	0x00000000
.L_29:


//--------------------- .nv.compat                --------------------------
	.section	.nv.compat,"",@"SHT_CUDA_COMPAT_INFO"
	.align	4
        /*0000*/ 	.byte	0x02, 0x09, 0x00, 0x00, 0x02, 0x02, 0x01, 0x00, 0x02, 0x05, 0x05, 0x00, 0x03, 0x07, 0x01, 0x01
        /*0010*/ 	.byte	0x02, 0x03, 0x00, 0x00, 0x02, 0x06, 0x01, 0x00, 0x04, 0x0b, 0x08, 0x00, 0x09, 0x00, 0x00, 0x00
        /*0020*/ 	.byte	0x00, 0x00, 0x00, 0x00


//--------------------- .nv.info._ZN3lfs5tetra4cuda36_GLOBAL__N__b3298b3b_4_k_cu_dab2cf3e34hash_grid_position_backward_kernelEPKfS4_S4_S4_PfS4_PKmmiim --------------------------
	.section	.nv.info._ZN3lfs5tetra4cuda36_GLOBAL__N__b3298b3b_4_k_cu_dab2cf3e34hash_grid_position_backward_kernelEPKfS4_S4_S4_PfS4_PKmmiim,"",@"SHT_CUDA_INFO"
	.sectionflags	@""
	.align	4


	//----- nvinfo : EIATTR_CUDA_API_VERSION
	.align		4
        /*0000*/ 	.byte	0x04, 0x37
        /*0002*/ 	.short	(.L_31 - .L_30)
.L_30:
        /*0004*/ 	.word	0x00000082


	//----- nvinfo : EIATTR_KPARAM_INFO
	.align		4
.L_31:
        /*0008*/ 	.byte	0x04, 0x17
        /*000a*/ 	.short	(.L_33 - .L_32)
.L_32:
        /*000c*/ 	.word	0x00000000
        /*0010*/ 	.short	0x000a
        /*0012*/ 	.short	0x0048
        /*0014*/ 	.byte	0x00, 0xf0, 0x21, 0x00


	//----- nvinfo : EIATTR_KPARAM_INFO
	.align		4
.L_33:
        /*0018*/ 	.byte	0x04, 0x17
        /*001a*/ 	.short	(.L_35 - .L_34)
.L_34:
        /*001c*/ 	.word	0x00000000
        /*0020*/ 	.short	0x0009
        /*0022*/ 	.short	0x0044
        /*0024*/ 	.byte	0x00, 0xf0, 0x11, 0x00


	//----- nvinfo : EIATTR_KPARAM_INFO
	.align		4
.L_35:
        /*0028*/ 	.byte	0x04, 0x17
        /*002a*/ 	.short	(.L_37 - .L_36)
.L_36:
        /*002c*/ 	.word	0x00000000
        /*0030*/ 	.short	0x0008
        /*0032*/ 	.short	0x0040
        /*0034*/ 	.byte	0x00, 0xf0, 0x11, 0x00


	//----- nvinfo : EIATTR_KPARAM_INFO
	.align		4
.L_37:
        /*0038*/ 	.byte	0x04, 0x17
        /*003a*/ 	.short	(.L_39 - .L_38)
.L_38:
        /*003c*/ 	.word	0x00000000
        /*0040*/ 	.short	0x0007
        /*0042*/ 	.short	0x0038
        /*0044*/ 	.byte	0x00, 0xf0, 0x21, 0x00


	//----- nvinfo : EIATTR_KPARAM_INFO
	.align		4
.L_39:
        /*0048*/ 	.byte	0x04, 0x17
        /*004a*/ 	.short	(.L_41 - .L_40)
.L_40:
        /*004c*/ 	.word	0x00000000
        /*0050*/ 	.short	0x0006
        /*0052*/ 	.short	0x0030
        /*0054*/ 	.byte	0x00, 0xf5, 0x21, 0x00


	//----- nvinfo : EIATTR_KPARAM_INFO
	.align		4
.L_41:
        /*0058*/ 	.byte	0x04, 0x17
        /*005a*/ 	.short	(.L_43 - .L_42)
.L_42:
        /*005c*/ 	.word	0x00000000
        /*0060*/ 	.short	0x0005
        /*0062*/ 	.short	0x0028
        /*0064*/ 	.byte	0x00, 0xf5, 0x21, 0x00


	//----- nvinfo : EIATTR_KPARAM_INFO
	.align		4
.L_43:
        /*0068*/ 	.byte	0x04, 0x17
        /*006a*/ 	.short	(.L_45 - .L_44)
.L_44:
        /*006c*/ 	.word	0x00000000
        /*0070*/ 	.short	0x0004
        /*0072*/ 	.short	0x0020
        /*0074*/ 	.byte	0x00, 0xf5, 0x21, 0x00


	//----- nvinfo : EIATTR_KPARAM_INFO
	.align		4
.L_45:
        /*0078*/ 	.byte	0x04, 0x17
        /*007a*/ 	.short	(.L_47 - .L_46)
.L_46:
        /*007c*/ 	.word	0x00000000
        /*0080*/ 	.short	0x0003
        /*0082*/ 	.short	0x0018
        /*0084*/ 	.byte	0x00, 0xf5, 0x21, 0x00


	//----- nvinfo : EIATTR_KPARAM_INFO
	.align		4
.L_47:
        /*0088*/ 	.byte	0x04, 0x17
        /*008a*/ 	.short	(.L_49 - .L_48)
.L_48:
        /*008c*/ 	.word	0x00000000
        /*0090*/ 	.short	0x0002
        /*0092*/ 	.short	0x0010
        /*0094*/ 	.byte	0x00, 0xf5, 0x21, 0x00


	//----- nvinfo : EIATTR_KPARAM_INFO
	.align		4
.L_49:
        /*0098*/ 	.byte	0x04, 0x17
        /*009a*/ 	.short	(.L_51 - .L_50)
.L_50:
        /*009c*/ 	.word	0x00000000
        /*00a0*/ 	.short	0x0001
        /*00a2*/ 	.short	0x0008
        /*00a4*/ 	.byte	0x00, 0xf5, 0x21, 0x00


	//----- nvinfo : EIATTR_KPARAM_INFO
	.align		4
.L_51:
        /*00a8*/ 	.byte	0x04, 0x17
        /*00aa*/ 	.short	(.L_53 - .L_52)
.L_52:
        /*00ac*/ 	.word	0x00000000
        /*00b0*/ 	.short	0x0000
        /*00b2*/ 	.short	0x0000
        /*00b4*/ 	.byte	0x00, 0xf5, 0x21, 0x00


	//----- nvinfo : EIATTR_SPARSE_MMA_MASK
	.align		4
.L_53:
        /*00b8*/ 	.byte	0x03, 0x50
        /*00ba*/ 	.short	0x0000


	//----- nvinfo : EIATTR_MAXREG_COUNT
	.align		4
        /*00bc*/ 	.byte	0x03, 0x1b
        /*00be*/ 	.short	0x00ff


	//----- nvinfo : EIATTR_MERCURY_ISA_VERSION
	.align		4
        /*00c0*/ 	.byte	0x03, 0x5f
        /*00c2*/ 	.short	0x0101


	//----- nvinfo : EIATTR_VRC_CTA_INIT_COUNT
	.align		4
        /*00c4*/ 	.byte	0x02, 0x4a
	.zero		1
	.zero		1


	//----- nvinfo : EIATTR_EXIT_INSTR_OFFSETS
	.align		4
        /*00c8*/ 	.byte	0x04, 0x1c
        /*00ca*/ 	.short	(.L_55 - .L_54)


	//   ....[0]....
.L_54:
        /*00cc*/ 	.word	0x00000080


	//   ....[1]....
        /*00d0*/ 	.word	0x00001820


	//----- nvinfo : EIATTR_CRS_STACK_SIZE
	.align		4
.L_55:
        /*00d4*/ 	.byte	0x04, 0x1e
        /*00d6*/ 	.short	(.L_57 - .L_56)
.L_56:
        /*00d8*/ 	.word	0x00000000


	//----- nvinfo : EIATTR_CBANK_PARAM_SIZE
	.align		4
.L_57:
        /*00dc*/ 	.byte	0x03, 0x19
        /*00de*/ 	.short	0x0050


	//----- nvinfo : EIATTR_PARAM_CBANK
	.align		4
        /*00e0*/ 	.byte	0x04, 0x0a
        /*00e2*/ 	.short	(.L_59 - .L_58)
	.align		4
.L_58:
        /*00e4*/ 	.word	index@(.nv.constant0._ZN3lfs5tetra4cuda36_GLOBAL__N__b3298b3b_4_k_cu_dab2cf3e34hash_grid_position_backward_kernelEPKfS4_S4_S4_PfS4_PKmmiim)
        /*00e8*/ 	.short	0x0380
        /*00ea*/ 	.short	0x0050


	//----- nvinfo : EIATTR_SW_WAR
	.align		4
.L_59:
        /*00ec*/ 	.byte	0x04, 0x36
        /*00ee*/ 	.short	(.L_61 - .L_60)
.L_60:
        /*00f0*/ 	.word	0x00000008
.L_61:


//--------------------- .nv.info._ZN3lfs5tetra4cuda36_GLOBAL__N__b3298b3b_4_k_cu_dab2cf3e25hash_grid_backward_kernelEPKfS4_S4_PfS4_PKmmiim --------------------------
	.section	.nv.info._ZN3lfs5tetra4cuda36_GLOBAL__N__b3298b3b_4_k_cu_dab2cf3e25hash_grid_backward_kernelEPKfS4_S4_PfS4_PKmmiim,"",@"SHT_CUDA_INFO"
	.sectionflags	@""
	.align	4


	//----- nvinfo : EIATTR_CUDA_API_VERSION
	.align		4
        /*0000*/ 	.byte	0x04, 0x37
        /*0002*/ 	.short	(.L_63 - .L_62)
.L_62:
        /*0004*/ 	.word	0x00000082


	//----- nvinfo : EIATTR_KPARAM_INFO
	.align		4
.L_63:
        /*0008*/ 	.byte	0x04, 0x17
        /*000a*/ 	.short	(.L_65 - .L_64)
.L_64:
        /*000c*/ 	.word	0x00000000
        /*0010*/ 	.short	0x0009
        /*0012*/ 	.short	0x0040
        /*0014*/ 	.byte	0x00, 0xf0, 0x21, 0x00


	//----- nvinfo : EIATTR_KPARAM_INFO
	.align		4
.L_65:
        /*0018*/ 	.byte	0x04, 0x17
        /*001a*/ 	.short	(.L_67 - .L_66)
.L_66:
        /*001c*/ 	.word	0x00000000
        /*0020*/ 	.short	0x0008
        /*0022*/ 	.short	0x003c
        /*0024*/ 	.byte	0x00, 0xf0, 0x11, 0x00


	//----- nvinfo : EIATTR_KPARAM_INFO
	.align		4
.L_67:
        /*0028*/ 	.byte	0x04, 0x17
        /*002a*/ 	.short	(.L_69 - .L_68)
.L_68:
        /*002c*/ 	.word	0x00000000
        /*0030*/ 	.short	0x0007
        /*0032*/ 	.short	0x0038
        /*0034*/ 	.byte	0x00, 0xf0, 0x11, 0x00


	//----- nvinfo : EIATTR_KPARAM_INFO
	.align		4
.L_69:
        /*0038*/ 	.byte	0x04, 0x17
        /*003a*/ 	.short	(.L_71 - .L_70)
.L_70:
        /*003c*/ 	.word	0x00000000
        /*0040*/ 	.short	0x0006
        /*0042*/ 	.short	0x0030
        /*0044*/ 	.byte	0x00, 0xf0, 0x21, 0x00


	//----- nvinfo : EIATTR_KPARAM_INFO
	.align		4
.L_71:
        /*0048*/ 	.byte	0x04, 0x17
        /*004a*/ 	.short	(.L_73 - .L_72)
.L_72:
        /*004c*/ 	.word	0x00000000
        /*0050*/ 	.short	0x0005
        /*0052*/ 	.short	0x0028
        /*0054*/ 	.byte	0x00, 0xf5, 0x21, 0x00


	//----- nvinfo : EIATTR_KPARAM_INFO
	.align		4
.L_73:
        /*0058*/ 	.byte	0x04, 0x17
        /*005a*/ 	.short	(.L_75 - .L_74)
.L_74:
        /*005c*/ 	.word	0x00000000
        /*0060*/ 	.short	0x0004
        /*0062*/ 	.short	0x0020
        /*0064*/ 	.byte	0x00, 0xf5, 0x21, 0x00


	//----- nvinfo : EIATTR_KPARAM_INFO
	.align		4
.L_75:
        /*0068*/ 	.byte	0x04, 0x17
        /*006a*/ 	.short	(.L_77 - .L_76)
.L_76:
        /*006c*/ 	.word	0x00000000
        /*0070*/ 	.short	0x0003
        /*0072*/ 	.short	0x0018
        /*0074*/ 	.byte	0x00, 0xf5, 0x21, 0x00


	//----- nvinfo : EIATTR_KPARAM_INFO
	.align		4
.L_77:
        /*0078*/ 	.byte	0x04, 0x17
        /*007a*/ 	.short	(.L_79 - .L_78)
.L_78:
        /*007c*/ 	.word	0x00000000
        /*0080*/ 	.short	0x0002
        /*0082*/ 	.short	0x0010
        /*0084*/ 	.byte	0x00, 0xf5, 0x21, 0x00


	//----- nvinfo : EIATTR_KPARAM_INFO
	.align		4
.L_79:
        /*0088*/ 	.byte	0x04, 0x17
        /*008a*/ 	.short	(.L_81 - .L_80)
.L_80:
        /*008c*/ 	.word	0x00000000
        /*0090*/ 	.short	0x0001
        /*0092*/ 	.short	0x0008
        /*0094*/ 	.byte	0x00, 0xf5, 0x21, 0x00


	//----- nvinfo : EIATTR_KPARAM_INFO
	.align		4
.L_81:
        /*0098*/ 	.byte	0x04, 0x17
        /*009a*/ 	.short	(.L_83 - .L_82)
.L_82:
        /*009c*/ 	.word	0x00000000
        /*00a0*/ 	.short	0x0000
        /*00a2*/ 	.short	0x0000
        /*00a4*/ 	.byte	0x00, 0xf5, 0x21, 0x00


	//----- nvinfo : EIATTR_SPARSE_MMA_MASK
	.align		4
.L_83:
        /*00a8*/ 	.byte	0x03, 0x50
        /*00aa*/ 	.short	0x0000


	//----- nvinfo : EIATTR_MAXREG_COUNT
	.align		4
        /*00ac*/ 	.byte	0x03, 0x1b
        /*00ae*/ 	.short	0x00ff


	//----- nvinfo : EIATTR_MERCURY_ISA_VERSION
	.align		4
        /*00b0*/ 	.byte	0x03, 0x5f
        /*00b2*/ 	.short	0x0101


	//----- nvinfo : EIATTR_VRC_CTA_INIT_COUNT
	.align		4
        /*00b4*/ 	.byte	0x02, 0x4a
	.zero		1
	.zero		1


	//----- nvinfo : EIATTR_EXIT_INSTR_OFFSETS
	.align		4
        /*00b8*/ 	.byte	0x04, 0x1c
        /*00ba*/ 	.short	(.L_85 - .L_84)


	//   ....[0]....
.L_84:
        /*00bc*/ 	.word	0x00000080


	//   ....[1]....
        /*00c0*/ 	.word	0x00000440


	//   ....[2]....
        /*00c4*/ 	.word	0x00000470


	//   ....[3]....
        /*00c8*/ 	.word	0x00001590


	//----- nvinfo : EIATTR_CRS_STACK_SIZE
	.align		4
.L_85:
        /*00cc*/ 	.byte	0x04, 0x1e
        /*00ce*/ 	.short	(.L_87 - .L_86)
.L_86:
        /*00d0*/ 	.word	0x00000000


	//----- nvinfo : EIATTR_CBANK_PARAM_SIZE
	.align		4
.L_87:
        /*00d4*/ 	.byte	0x03, 0x19
        /*00d6*/ 	.short	0x0048


	//----- nvinfo : EIATTR_PARAM_CBANK
	.align		4
        /*00d8*/ 	.byte	0x04, 0x0a
        /*00da*/ 	.short	(.L_89 - .L_88)
	.align		4
.L_88:
        /*00dc*/ 	.word	index@(.nv.constant0._ZN3lfs5tetra4cuda36_GLOBAL__N__b3298b3b_4_k_cu_dab2cf3e25hash_grid_backward_kernelEPKfS4_S4_PfS4_PKmmiim)
        /*00e0*/ 	.short	0x0380
        /*00e2*/ 	.short	0x0048


	//----- nvinfo : EIATTR_SW_WAR
	.align		4
.L_89:
        /*00e4*/ 	.byte	0x04, 0x36
        /*00e6*/ 	.short	(.L_91 - .L_90)
.L_90:
        /*00e8*/ 	.word	0x00000008
.L_91:


//--------------------- .nv.info._ZN3lfs5tetra4cuda36_GLOBAL__N__b3298b3b_4_k_cu_dab2cf3e23hash_grid_encode_kernelEPKfS4_S4_PfS4_PKmmiim --------------------------
	.section	.nv.info._ZN3lfs5tetra4cuda36_GLOBAL__N__b3298b3b_4_k_cu_dab2cf3e23hash_grid_encode_kernelEPKfS4_S4_PfS4_PKmmiim,"",@"SHT_CUDA_INFO"
	.sectionflags	@""
	.align	4


	//----- nvinfo : EIATTR_CUDA_API_VERSION
	.align		4
        /*0000*/ 	.byte	0x04, 0x37
        /*0002*/ 	.short	(.L_93 - .L_92)
.L_92:
        /*0004*/ 	.word	0x00000082


	//----- nvinfo : EIATTR_KPARAM_INFO
	.align		4
.L_93:
        /*0008*/ 	.byte	0x04, 0x17
        /*000a*/ 	.short	(.L_95 - .L_94)
.L_94:
        /*000c*/ 	.word	0x00000000
        /*0010*/ 	.short	0x0009
        /*0012*/ 	.short	0x0040
        /*0014*/ 	.byte	0x00, 0xf0, 0x21, 0x00


	//----- nvinfo : EIATTR_KPARAM_INFO
	.align		4
.L_95:
        /*0018*/ 	.byte	0x04, 0x17
        /*001a*/ 	.short	(.L_97 - .L_96)
.L_96:
        /*001c*/ 	.word	0x00000000
        /*0020*/ 	.short	0x0008
        /*0022*/ 	.short	0x003c
        /*0024*/ 	.byte	0x00, 0xf0, 0x11, 0x00


	//----- nvinfo : EIATTR_KPARAM_INFO
	.align		4
.L_97:
        /*0028*/ 	.byte	0x04, 0x17
        /*002a*/ 	.short	(.L_99 - .L_98)
.L_98:
        /*002c*/ 	.word	0x00000000
        /*0030*/ 	.short	0x0007
        /*0032*/ 	.short	0x0038
        /*0034*/ 	.byte	0x00, 0xf0, 0x11, 0x00


	//----- nvinfo : EIATTR_KPARAM_INFO
	.align		4
.L_99:
        /*0038*/ 	.byte	0x04, 0x17
        /*003a*/ 	.short	(.L_101 - .L_100)
.L_100:
        /*003c*/ 	.word	0x00000000
        /*0040*/ 	.short	0x0006
        /*0042*/ 	.short	0x0030
        /*0044*/ 	.byte	0x00, 0xf0, 0x21, 0x00


	//----- nvinfo : EIATTR_KPARAM_INFO
	.align		4
.L_101:
        /*0048*/ 	.byte	0x04, 0x17
        /*004a*/ 	.short	(.L_103 - .L_102)
.L_102:
        /*004c*/ 	.word	0x00000000
        /*0050*/ 	.short	0x0005
        /*0052*/ 	.short	0x0028
        /*0054*/ 	.byte	0x00, 0xf5, 0x21, 0x00


	//----- nvinfo : EIATTR_KPARAM_INFO
	.align		4
.L_103:
        /*0058*/ 	.byte	0x04, 0x17
        /*005a*/ 	.short	(.L_105 - .L_104)
.L_104:
        /*005c*/ 	.word	0x00000000
        /*0060*/ 	.short	0x0004
        /*0062*/ 	.short	0x0020
        /*0064*/ 	.byte	0x00, 0xf5, 0x21, 0x00


	//----- nvinfo : EIATTR_KPARAM_INFO
	.align		4
.L_105:
        /*0068*/ 	.byte	0x04, 0x17
        /*006a*/ 	.short	(.L_107 - .L_106)
.L_106:
        /*006c*/ 	.word	0x00000000
        /*0070*/ 	.short	0x0003
        /*0072*/ 	.short	0x0018
        /*0074*/ 	.byte	0x00, 0xf5, 0x21, 0x00


	//----- nvinfo : EIATTR_KPARAM_INFO
	.align		4
.L_107:
        /*0078*/ 	.byte	0x04, 0x17
        /*007a*/ 	.short	(.L_109 - .L_108)
.L_108:
        /*007c*/ 	.word	0x00000000
        /*0080*/ 	.short	0x0002
        /*0082*/ 	.short	0x0010
        /*0084*/ 	.byte	0x00, 0xf5, 0x21, 0x00


	//----- nvinfo : EIATTR_KPARAM_INFO
	.align		4
.L_109:
        /*0088*/ 	.byte	0x04, 0x17
        /*008a*/ 	.short	(.L_111 - .L_110)
.L_110:
        /*008c*/ 	.word	0x00000000
        /*0090*/ 	.short	0x0001
        /*0092*/ 	.short	0x0008
        /*0094*/ 	.byte	0x00, 0xf5, 0x21, 0x00


	//----- nvinfo : EIATTR_KPARAM_INFO
	.align		4
.L_111:
        /*0098*/ 	.byte	0x04, 0x17
        /*009a*/ 	.short	(.L_113 - .L_112)
.L_112:
        /*009c*/ 	.word	0x00000000
        /*00a0*/ 	.short	0x0000
        /*00a2*/ 	.short	0x0000
        /*00a4*/ 	.byte	0x00, 0xf5, 0x21, 0x00


	//----- nvinfo : EIATTR_SPARSE_MMA_MASK
	.align		4
.L_113:
        /*00a8*/ 	.byte	0x03, 0x50
        /*00aa*/ 	.short	0x0000


	//----- nvinfo : EIATTR_MAXREG_COUNT
	.align		4
        /*00ac*/ 	.byte	0x03, 0x1b
        /*00ae*/ 	.short	0x00ff


	//----- nvinfo : EIATTR_MERCURY_ISA_VERSION
	.align		4
        /*00b0*/ 	.byte	0x03, 0x5f
        /*00b2*/ 	.short	0x0101


	//----- nvinfo : EIATTR_VRC_CTA_INIT_COUNT
	.align		4
        /*00b4*/ 	.byte	0x02, 0x4a
	.zero		1
	.zero		1


	//----- nvinfo : EIATTR_EXIT_INSTR_OFFSETS
	.align		4
        /*00b8*/ 	.byte	0x04, 0x1c
        /*00ba*/ 	.short	(.L_115 - .L_114)


	//   ....[0]....
.L_114:
        /*00bc*/ 	.word	0x00000080


	//   ....[1]....
        /*00c0*/ 	.word	0x00000440


	//   ....[2]....
        /*00c4*/ 	.word	0x000004e0


	//   ....[3]....
        /*00c8*/ 	.word	0x00001620


	//----- nvinfo : EIATTR_CRS_STACK_SIZE
	.align		4
.L_115:
        /*00cc*/ 	.byte	0x04, 0x1e
        /*00ce*/ 	.short	(.L_117 - .L_116)
.L_116:
        /*00d0*/ 	.word	0x00000000


	//----- nvinfo : EIATTR_CBANK_PARAM_SIZE
	.align		4
.L_117:
        /*00d4*/ 	.byte	0x03, 0x19
        /*00d6*/ 	.short	0x0048


	//----- nvinfo : EIATTR_PARAM_CBANK
	.align		4
        /*00d8*/ 	.byte	0x04, 0x0a
        /*00da*/ 	.short	(.L_119 - .L_118)
	.align		4
.L_118:
        /*00dc*/ 	.word	index@(.nv.constant0._ZN3lfs5tetra4cuda36_GLOBAL__N__b3298b3b_4_k_cu_dab2cf3e23hash_grid_encode_kernelEPKfS4_S4_PfS4_PKmmiim)
        /*00e0*/ 	.short	0x0380
        /*00e2*/ 	.short	0x0048


	//----- nvinfo : EIATTR_SW_WAR
	.align		4
.L_119:
        /*00e4*/ 	.byte	0x04, 0x36
        /*00e6*/ 	.short	(.L_121 - .L_120)
.L_120:
        /*00e8*/ 	.word	0x00000008
.L_121:


//--------------------- .nv.callgraph             --------------------------
	.section	.nv.callgraph,"",@"SHT_CUDA_CALLGRAPH"
	.align	4
	.sectionentsize	8
	.align		4
        /*0000*/ 	.word	0x00000000
	.align		4
        /*0004*/ 	.word	0xffffffff
	.align		4
        /*0008*/ 	.word	0x00000000
	.align		4
        /*000c*/ 	.word	0xfffffffe
	.align		4
        /*0010*/ 	.word	0x00000000
	.align		4
        /*0014*/ 	.word	0xfffffffd
	.align		4
        /*0018*/ 	.word	0x00000000
	.align		4
        /*001c*/ 	.word	0xfffffffc


//--------------------- .text._ZN3lfs5tetra4cuda36_GLOBAL__N__b3298b3b_4_k_cu_dab2cf3e34hash_grid_position_backward_kernelEPKfS4_S4_S4_PfS4_PKmmiim --------------------------
	.section	.text._ZN3lfs5tetra4cuda36_GLOBAL__N__b3298b3b_4_k_cu_dab2cf3e34hash_grid_position_backward_kernelEPKfS4_S4_S4_PfS4_PKmmiim,"ax",@progbits
	.align	128
.text._ZN3lfs5tetra4cuda36_GLOBAL__N__b3298b3b_4_k_cu_dab2cf3e34hash_grid_position_backward_kernelEPKfS4_S4_S4_PfS4_PKmmiim:
        .type           _ZN3lfs5tetra4cuda36_GLOBAL__N__b3298b3b_4_k_cu_dab2cf3e34hash_grid_position_backward_kernelEPKfS4_S4_S4_PfS4_PKmmiim,@function
        .size           _ZN3lfs5tetra4cuda36_GLOBAL__N__b3298b3b_4_k_cu_dab2cf3e34hash_grid_position_backward_kernelEPKfS4_S4_S4_PfS4_PKmmiim,(.L_x_66 - _ZN3lfs5tetra4cuda36_GLOBAL__N__b3298b3b_4_k_cu_dab2cf3e34hash_grid_position_backward_kernelEPKfS4_S4_S4_PfS4_PKmmiim)
        .other          _ZN3lfs5tetra4cuda36_GLOBAL__N__b3298b3b_4_k_cu_dab2cf3e34hash_grid_position_backward_kernelEPKfS4_S4_S4_PfS4_PKmmiim,@"STO_CUDA_ENTRY STV_DEFAULT"
_ZN3lfs5tetra4cuda36_GLOBAL__N__b3298b3b_4_k_cu_dab2cf3e34hash_grid_position_backward_kernelEPKfS4_S4_S4_PfS4_PKmmiim:
[----:B------:R-:W-:Y:S01]  /*0000*/  LDC R1, c[0x0][0x37c] ;  /* 0x0000df00ff017b82 */ /* 0x000fe20000000800 */
[----:B------:R-:W0:Y:S07]  /*0010*/  S2R R3, SR_TID.X ;  /* 0x0000000000037919 */ /* 0x000e2e0000002100 */
[----:B------:R-:W0:Y:S01]  /*0020*/  S2UR UR4, SR_CTAID.X ;  /* 0x00000000000479c3 */ /* 0x000e220000002500 */
[----:B------:R-:W1:Y:S07]  /*0030*/  LDCU.64 UR6, c[0x0][0x3b8] ;  /* 0x00007700ff0677ac */ /* 0x000e6e0008000a00 */
[----:B------:R-:W0:Y:S02]  /*0040*/  LDC R0, c[0x0][0x360] ;  /* 0x0000d800ff007b82 */ /* 0x000e240000000800 */
[----:B0-----:R-:W-:-:S05]  /*0050*/  IMAD R0, R0, UR4, R3 ;  /* 0x0000000400007c24 */ /* 0x001fca000f8e0203 */
[----:B-1----:R-:W-:-:S04]  /*0060*/  ISETP.GE.U32.AND P0, PT, R0, UR6, PT ;  /* 0x0000000600007c0c */ /* 0x002fc8000bf06070 */
[----:B------:R-:W-:-:S13]  /*0070*/  ISETP.GE.U32.AND.EX P0, PT, RZ, UR7, PT, P0 ;  /* 0x00000007ff007c0c */ /* 0x000fda000bf06100 */
[----:B------:R-:W-:Y:S05]  /*0080*/  @P0 EXIT ;  /* 0x000000000000094d */ /* 0x000fea0003800000 */
[----:B------:R-:W0:Y:S01]  /*0090*/  LDC.64 R4, c[0x0][0x398] ;  /* 0x0000e600ff047b82 */ /* 0x000e220000000a00 */
[----:B------:R-:W0:Y:S07]  /*00a0*/  LDCU.64 UR18, c[0x0][0x358] ;  /* 0x00006b00ff1277ac */ /* 0x000e2e0008000a00 */
[----:B------:R-:W1:Y:S01]  /*00b0*/  LDC.64 R2, c[0x0][0x380] ;  /* 0x0000e000ff027b82 */ /* 0x000e620000000a00 */
[----:B0-----:R-:W2:Y:S04]  /*00c0*/  LDG.E.CONSTANT R6, desc[UR18][R4.64] ;  /* 0x0000001204067981 */ /* 0x001ea8000c1e9900 */
[----:B------:R-:W2:Y:S01]  /*00d0*/  LDG.E.CONSTANT R7, desc[UR18][R4.64+0xc] ;  /* 0x00000c1204077981 */ /* 0x000ea2000c1e9900 */
[----:B------:R-:W-:-:S03]  /*00e0*/  UMOV UR4, URZ ;  /* 0x000000ff00047c82 */ /* 0x000fc60008000000 */
[----:B------:R-:W5:Y:S01]  /*00f0*/  LDG.E.CONSTANT R11, desc[UR18][R4.64+0x4] ;  /* 0x00000412040b7981 */ /* 0x000f62000c1e9900 */
[----:B-1----:R-:W-:-:S03]  /*0100*/  IMAD.WIDE.U32 R2, R0, 0xc, R2 ;  /* 0x0000000c00027825 */ /* 0x002fc600078e0002 */
[----:B------:R-:W5:Y:S02]  /*0110*/  LDG.E.CONSTANT R10, desc[UR18][R4.64+0x8] ;  /* 0x00000812040a7981 */ /* 0x000f64000c1e9900 */
[----:B------:R-:W-:Y:S02]  /*0120*/  IADD3 R3, PT, PT, R3, UR4, RZ ;  /* 0x0000000403037c10 */ /* 0x000fe4000fffe0ff */
[----:B------:R-:W5:Y:S04]  /*0130*/  LDG.E.CONSTANT R12, desc[UR18][R4.64+0x10] ;  /* 0x00001012040c7981 */ /* 0x000f68000c1e9900 */
[----:B------:R-:W5:Y:S01]  /*0140*/  LDG.E.CONSTANT R15, desc[UR18][R4.64+0x14] ;  /* 0x00001412040f7981 */ /* 0x000f62000c1e9900 */
[----:B------:R-:W-:-:S03]  /*0150*/  HFMA2 R24, -RZ, RZ, 0, 0 ;  /* 0x00000000ff187431 */ /* 0x000fc600000001ff */
[----:B------:R-:W5:Y:S04]  /*0160*/  LDG.E.CONSTANT R9, desc[UR18][R2.64] ;  /* 0x0000001202097981 */ /* 0x000f68000c1e9900 */
[----:B------:R-:W5:Y:S04]  /*0170*/  LDG.E.CONSTANT R8, desc[UR18][R2.64+0x4] ;  /* 0x0000041202087981 */ /* 0x000f68000c1e9900 */
[----:B------:R0:W5:Y:S02]  /*0180*/  LDG.E.CONSTANT R13, desc[UR18][R2.64+0x8] ;  /* 0x00000812020d7981 */ /* 0x000164000c1e9900 */
[----:B0-----:R-:W-:Y:S01]  /*0190*/  CS2R R2, SRZ ;  /* 0x0000000000027805 */ /* 0x001fe2000001ff00 */
[----:B--2---:R-:W-:-:S04]  /*01a0*/  FADD R7, -R6, R7 ;  /* 0x0000000706077221 */ /* 0x004fc80000000100 */
[----:B------:R-:W-:-:S04]  /*01b0*/  FADD R7, R7, 9.9999999392252902908e-09 ;  /* 0x322bcc7707077421 */ /* 0x000fc80000000000 */
[----:B------:R-:W-:-:S05]  /*01c0*/  VIADD R14, R7, 0x1800000 ;  /* 0x01800000070e7836 */ /* 0x000fca0000000000 */
[----:B------:R-:W-:-:S04]  /*01d0*/  LOP3.LUT R14, R14, 0x7f800000, RZ, 0xc0, !PT ;  /* 0x7f8000000e0e7812 */ /* 0x000fc800078ec0ff */
[----:B------:R-:W-:-:S13]  /*01e0*/  ISETP.GT.U32.AND P0, PT, R14, 0x1ffffff, PT ;  /* 0x01ffffff0e00780c */ /* 0x000fda0003f04070 */
[----:B------:R-:W-:Y:S05]  /*01f0*/  @P0 BRA `(.L_x_0) ;  /* 0x0000000000140947 */ /* 0x000fea0003800000 */
[----:B------:R-:W-:Y:S01]  /*0200*/  IMAD.MOV.U32 R4, RZ, RZ, R7 ;  /* 0x000000ffff047224 */ /* 0x000fe200078e0007 */
[----:B------:R-:W-:-:S07]  /*0210*/  MOV R14, 0x230 ;  /* 0x00000230000e7802 */ /* 0x000fce0000000f00 */
[----:B-----5:R-:W-:Y:S05]  /*0220*/  CALL.REL.NOINC `($__internal_0_$__cuda_sm20_rcp_rn_f32_slowpath) ;  /* 0x0000001400807944 */ /* 0x020fea0003c00000 */
[----:B------:R-:W-:Y:S01]  /*0230*/  MOV R5, UR4 ;  /* 0x0000000400057c02 */ /* 0x000fe20008000f00 */
[----:B------:R-:W-:Y:S06]  /*0240*/  BRA `(.L_x_1) ;  /* 0x0000000000107947 */ /* 0x000fec0003800000 */
.L_x_0:
[----:B------:R-:W0:Y:S02]  /*0250*/  MUFU.RCP R4, R7 ;  /* 0x0000000700047308 */ /* 0x000e240000001000 */
[----:B0-----:R-:W-:-:S04]  /*0260*/  FFMA R5, R7, R4, -1 ;  /* 0xbf80000007057423 */ /* 0x001fc80000000004 */
[----:B------:R-:W-:-:S04]  /*0270*/  FADD.FTZ R5, -R5, -RZ ;  /* 0x800000ff05057221 */ /* 0x000fc80000010100 */
[----:B------:R-:W-:-:S07]  /*0280*/  FFMA R5, R4, R5, R4 ;  /* 0x0000000504057223 */ /* 0x000fce0000000004 */
.L_x_1:
[----:B-----5:R-:W-:-:S04]  /*0290*/  FADD R12, -R11, R12 ;  /* 0x0000000c0b0c7221 */ /* 0x020fc80000000100 */
[----:B------:R-:W-:-:S04]  /*02a0*/  FADD R4, R12, 9.9999999392252902908e-09 ;  /* 0x322bcc770c047421 */ /* 0x000fc80000000000 */
[----:B------:R-:W-:-:S05]  /*02b0*/  VIADD R7, R4, 0x1800000 ;  /* 0x0180000004077836 */ /* 0x000fca0000000000 */
[----:B------:R-:W-:-:S04]  /*02c0*/  LOP3.LUT R7, R7, 0x7f800000, RZ, 0xc0, !PT ;  /* 0x7f80000007077812 */ /* 0x000fc800078ec0ff */
[----:B------:R-:W-:-:S13]  /*02d0*/  ISETP.GT.U32.AND P0, PT, R7, 0x1ffffff, PT ;  /* 0x01ffffff0700780c */ /* 0x000fda0003f04070 */
[----:B------:R-:W-:Y:S05]  /*02e0*/  @P0 BRA `(.L_x_2) ;  /* 0x0000000000100947 */ /* 0x000fea0003800000 */
[----:B------:R-:W-:-:S07]  /*02f0*/  MOV R14, 0x310 ;  /* 0x00000310000e7802 */ /* 0x000fce0000000f00 */
[----:B------:R-:W-:Y:S05]  /*0300*/  CALL.REL.NOINC `($__internal_0_$__cuda_sm20_rcp_rn_f32_slowpath) ;  /* 0x0000001400487944 */ /* 0x000fea0003c00000 */
[----:B------:R-:W-:Y:S01]  /*0310*/  MOV R7, UR4 ;  /* 0x0000000400077c02 */ /* 0x000fe20008000f00 */
[----:B------:R-:W-:Y:S06]  /*0320*/  BRA `(.L_x_3) ;  /* 0x0000000000107947 */ /* 0x000fec0003800000 */
.L_x_2:
[----:B------:R-:W0:Y:S02]  /*0330*/  MUFU.RCP R7, R4 ;  /* 0x0000000400077308 */ /* 0x000e240000001000 */
[----:B0-----:R-:W-:-:S04]  /*0340*/  FFMA R12, R4, R7, -1 ;  /* 0xbf800000040c7423 */ /* 0x001fc80000000007 */
[----:B------:R-:W-:-:S04]  /*0350*/  FADD.FTZ R12, -R12, -RZ ;  /* 0x800000ff0c0c7221 */ /* 0x000fc80000010100 */
[----:B------:R-:W-:-:S07]  /*0360*/  FFMA R7, R7, R12, R7 ;  /* 0x0000000c07077223 */ /* 0x000fce0000000007 */
.L_x_3:
[----:B------:R-:W-:-:S04]  /*0370*/  FADD R15, -R10, R15 ;  /* 0x0000000f0a0f7221 */ /* 0x000fc80000000100 */
[----:B------:R-:W-:-:S04]  /*0380*/  FADD R4, R15, 9.9999999392252902908e-09 ;  /* 0x322bcc770f047421 */ /* 0x000fc80000000000 */
[----:B------:R-:W-:-:S05]  /*0390*/  VIADD R12, R4, 0x1800000 ;  /* 0x01800000040c7836 */ /* 0x000fca0000000000 */
[----:B------:R-:W-:-:S04]  /*03a0*/  LOP3.LUT R12, R12, 0x7f800000, RZ, 0xc0, !PT ;  /* 0x7f8000000c0c7812 */ /* 0x000fc800078ec0ff */
[----:B------:R-:W-:-:S13]  /*03b0*/  ISETP.GT.U32.AND P0, PT, R12, 0x1ffffff, PT ;  /* 0x01ffffff0c00780c */ /* 0x000fda0003f04070 */
[----:B------:R-:W-:Y:S05]  /*03c0*/  @P0 BRA `(.L_x_4) ;  /* 0x0000000000100947 */ /* 0x000fea0003800000 */
[----:B------:R-:W-:-:S07]  /*03d0*/  MOV R14, 0x3f0 ;  /* 0x000003f0000e7802 */ /* 0x000fce0000000f00 */
[----:B------:R-:W-:Y:S05]  /*03e0*/  CALL.REL.NOINC `($__internal_0_$__cuda_sm20_rcp_rn_f32_slowpath) ;  /* 0x0000001400107944 */ /* 0x000fea0003c00000 */
[----:B------:R-:W-:Y:S01]  /*03f0*/  UMOV UR6, UR4 ;  /* 0x0000000400067c82 */ /* 0x000fe20008000000 */
[----:B------:R-:W-:Y:S05]  /*0400*/  BRA `(.L_x_5) ;  /* 0x0000000000147947 */ /* 0x000fea0003800000 */
.L_x_4:
[----:B------:R-:W0:Y:S02]  /*0410*/  MUFU.RCP R15, R4 ;  /* 0x00000004000f7308 */ /* 0x000e240000001000 */
[----:B0-----:R-:W-:-:S04]  /*0420*/  FFMA R12, R4, R15, -1 ;  /* 0xbf800000040c7423 */ /* 0x001fc8000000000f */
[----:B------:R-:W-:-:S04]  /*0430*/  FADD.FTZ R12, -R12, -RZ ;  /* 0x800000ff0c0c7221 */ /* 0x000fc80000010100 */
[----:B------:R-:W-:-:S05]  /*0440*/  FFMA R12, R15, R12, R15 ;  /* 0x0000000c0f0c7223 */ /* 0x000fca000000000f */
[----:B------:R-:W-:-:S15]  /*0450*/  R2UR UR6, R12 ;  /* 0x000000000c0672ca */ /* 0x000fde00000e0000 */
.L_x_5:
[----:B------:R-:W0:Y:S01]  /*0460*/  LDCU.64 UR8, c[0x0][0x3c0] ;  /* 0x00007800ff0877ac */ /* 0x000e220008000a00 */
[----:B------:R-:W-:Y:S01]  /*0470*/  FADD R6, R9, -R6 ;  /* 0x8000000609067221 */ /* 0x000fe20000000000 */
[----:B------:R-:W-:Y:S01]  /*0480*/  FADD R8, R8, -R11 ;  /* 0x8000000b08087221 */ /* 0x000fe20000000000 */
[----:B------:R-:W-:Y:S02]  /*0490*/  FADD R13, R13, -R10 ;  /* 0x8000000a0d0d7221 */ /* 0x000fe40000000000 */
[----:B------:R-:W-:Y:S01]  /*04a0*/  FMUL R6, R6, R5 ;  /* 0x0000000506067220 */ /* 0x000fe20000400000 */
[----:B------:R-:W-:Y:S01]  /*04b0*/  FMUL R8, R8, R7 ;  /* 0x0000000708087220 */ /* 0x000fe20000400000 */
[----:B------:R-:W-:-:S03]  /*04c0*/  FMUL R13, R13, UR6 ;  /* 0x000000060d0d7c20 */ /* 0x000fc60008400000 */
[----:B------:R-:W-:Y:S02]  /*04d0*/  FMNMX R6, RZ, R6, !PT ;  /* 0x00000006ff067209 */ /* 0x000fe40007800000 */
[----:B------:R-:W-:Y:S02]  /*04e0*/  FMNMX R8, RZ, R8, !PT ;  /* 0x00000008ff087209 */ /* 0x000fe40007800000 */
[----:B------:R-:W-:Y:S01]  /*04f0*/  FMNMX R9, RZ, R13, !PT ;  /* 0x0000000dff097209 */ /* 0x000fe20007800000 */
[----:B0-----:R-:W-:-:S04]  /*0500*/  UISETP.GE.AND UP0, UPT, UR9, 0x1, UPT ;  /* 0x000000010900788c */ /* 0x001fc8000bf06270 */
[----:B------:R-:W-:-:S09]  /*0510*/  UISETP.LT.OR UP0, UPT, UR8, 0x1, !UP0 ;  /* 0x000000010800788c */ /* 0x000fd2000c701670 */
[----:B------:R-:W-:Y:S05]  /*0520*/  BRA.U UP0, `(.L_x_6) ;  /* 0x0000001100a07547 */ /* 0x000fea000b800000 */
[----:B------:R-:W0:Y:S01]  /*0530*/  LDCU.64 UR4, c[0x0][0x388] ;  /* 0x00007100ff0477ac */ /* 0x000e220008000a00 */
[----:B------:R-:W-:Y:S01]  /*0540*/  HFMA2 R24, -RZ, RZ, 0, 0 ;  /* 0x00000000ff187431 */ /* 0x000fe200000001ff */
[----:B------:R-:W-:Y:S02]  /*0550*/  FMNMX R6, R6, 0.99999898672103881836, PT ;  /* 0x3f7fffef06067809 */ /* 0x000fe40003800000 */
[----:B------:R-:W-:Y:S01]  /*0560*/  CS2R R2, SRZ ;  /* 0x0000000000027805 */ /* 0x000fe2000001ff00 */
[----:B------:R-:W-:Y:S01]  /*0570*/  ULOP3.LUT UR8, UR9, 0x7ffffffc, URZ, 0xc0, !UPT ;  /* 0x7ffffffc09087892 */ /* 0x000fe2000f8ec0ff */
[----:B------:R-:W-:Y:S01]  /*0580*/  FMNMX R8, R8, 0.99999898672103881836, PT ;  /* 0x3f7fffef08087809 */ /* 0x000fe20003800000 */
[----:B------:R-:W-:Y:S01]  /*0590*/  ULOP3.LUT UR21, UR9, 0x3, URZ, 0xc0, !UPT ;  /* 0x0000000309157892 */ /* 0x000fe2000f8ec0ff */
[----:B------:R-:W-:Y:S01]  /*05a0*/  FMNMX R9, R9, 0.99999898672103881836, PT ;  /* 0x3f7fffef09097809 */ /* 0x000fe20003800000 */
[----:B------:R-:W-:Y:S02]  /*05b0*/  UIADD3 UR9, UPT, UPT, -UR8, URZ, URZ ;  /* 0x000000ff08097290 */ /* 0x000fe4000fffe1ff */
[----:B0-----:R-:W-:-:S03]  /*05c0*/  UIADD3 UR7, UP0, UPT, UR4, 0x8, URZ ;  /* 0x0000000804077890 */ /* 0x001fc6000ff1e0ff */
[----:B------:R-:W-:Y:S01]  /*05d0*/  UMOV UR4, URZ ;  /* 0x000000ff00047c82 */ /* 0x000fe20008000000 */
[----:B------:R-:W-:-:S12]  /*05e0*/  UIADD3.X UR10, UPT, UPT, URZ, UR5, URZ, UP0, !UPT ;  /* 0x00000005ff0a7290 */ /* 0x000fd800087fe4ff */
.L_x_16:
[----:B------:R-:W0:Y:S02]  /*05f0*/  LDCU.64 UR12, c[0x0][0x3a8] ;  /* 0x00007500ff0c77ac */ /* 0x000e240008000a00 */
[----:B0-----:R-:W-:-:S06]  /*0600*/  UIMAD.WIDE.U32 UR12, UR4, 0x4, UR12 ;  /* 0x00000004040c78a5 */ /* 0x001fcc000f8e000c */
[----:B------:R-:W-:Y:S01]  /*0610*/  IMAD.U32 R10, RZ, RZ, UR12 ;  /* 0x0000000cff0a7e24 */ /* 0x000fe2000f8e00ff */
[----:B------:R-:W-:-:S04]  /*0620*/  MOV R11, UR13 ;  /* 0x0000000d000b7c02 */ /* 0x000fc80008000f00 */
[----:B------:R-:W0:Y:S01]  /*0630*/  LDCU.64 UR12, c[0x0][0x3b0] ;  /* 0x00007600ff0c77ac */ /* 0x000e220008000a00 */
[----:B------:R-:W2:Y:S01]  /*0640*/  LDG.E.CONSTANT R10, desc[UR18][R10.64] ;  /* 0x000000120a0a7981 */ /* 0x000ea2000c1e9900 */
[----:B0-----:R-:W-:-:S06]  /*0650*/  UIMAD.WIDE.U32 UR12, UR4, 0x8, UR12 ;  /* 0x00000008040c78a5 */ /* 0x001fcc000f8e000c */
[----:B------:R-:W-:Y:S01]  /*0660*/  IMAD.U32 R16, RZ, RZ, UR12 ;  /* 0x0000000cff107e24 */ /* 0x000fe2000f8e00ff */
[----:B------:R-:W-:-:S04]  /*0670*/  MOV R17, UR13 ;  /* 0x0000000d00117c02 */ /* 0x000fc80008000f00 */
[----:B------:R-:W0:Y:S02]  /*0680*/  LDCU.64 UR12, c[0x0][0x3c0] ;  /* 0x00007800ff0c77ac */ /* 0x000e240008000a00 */
[----:B------:R-:W5:Y:S01]  /*0690*/  LDG.E.64.CONSTANT R16, desc[UR18][R16.64] ;  /* 0x0000001210107981 */ /* 0x000f62000c1e9b00 */
[----:B------:R-:W-:Y:S01]  /*06a0*/  UPLOP3.LUT UP0, UPT, UPT, UPT, UPT, 0x80, 0x8 ;  /* 0x000000000008789c */ /* 0x000fe20003f0f070 */
[----:B------:R-:W-:Y:S01]  /*06b0*/  UMOV UR5, URZ ;  /* 0x000000ff00057c82 */ /* 0x000fe20008000000 */
[----:B0-----:R-:W-:-:S04]  /*06c0*/  IMAD.U32 R15, RZ, RZ, UR12 ;  /* 0x0000000cff0f7e24 */ /* 0x001fc8000f8e00ff */
[----:B------:R-:W-:Y:S01]  /*06d0*/  IMAD R12, R0, R15, UR4 ;  /* 0x00000004000c7e24 */ /* 0x000fe2000f8e020f */
[----:B------:R-:W-:-:S04]  /*06e0*/  UIADD3 UR4, UPT, UPT, UR4, 0x1, URZ ;  /* 0x0000000104047890 */ /* 0x000fc8000fffe0ff */
[----:B------:R-:W-:-:S04]  /*06f0*/  UISETP.NE.AND UP1, UPT, UR4, UR12, UPT ;  /* 0x0000000c0400728c */ /* 0x000fc8000bf25270 */
[----:B------:R-:W-:Y:S01]  /*0700*/  UP2UR UR26, UPR, URZ, 0x2 ;  /* 0x00000002ff1a7883 */ /* 0x000fe20008000000 */
[----:B--2---:R-:W-:-:S13]  /*0710*/  R2UR UR24, R10 ;  /* 0x000000000a1872ca */ /* 0x004fda00000e0000 */
[----:B------:R-:W-:-:S04]  /*0720*/  FMUL R4, R9, UR24 ;  /* 0x0000001809047c20 */ /* 0x000fc80008400000 */
[----:B------:R-:W0:Y:S02]  /*0730*/  F2I.FLOOR.NTZ R13, R4 ;  /* 0x00000004000d7305 */ /* 0x000e240000207100 */
[----:B0-----:R-:W-:-:S05]  /*0740*/  I2FP.F32.S32 R11, R13 ;  /* 0x0000000d000b7245 */ /* 0x001fca0000201400 */
[----:B------:R-:W-:Y:S01]  /*0750*/  FADD R10, R4, -R11 ;  /* 0x8000000b040a7221 */ /* 0x000fe20000000000 */
[----:B------:R-:W-:-:S07]  /*0760*/  IMAD R11, R12, UR13, RZ ;  /* 0x0000000d0c0b7c24 */ /* 0x000fce000f8e02ff */
.L_x_15:
[----:B------:R-:W-:Y:S01]  /*0770*/  FMUL R4, R6, UR24 ;  /* 0x0000001806047c20 */ /* 0x000fe20008400000 */
[----:B------:R-:W-:Y:S01]  /*0780*/  PLOP3.LUT P0, PT, PT, PT, UP0, 0x80, 0x8 ;  /* 0x000000000008781c */ /* 0x000fe20003f0f008 */
[----:B------:R-:W-:Y:S02]  /*0790*/  UP2UR UR25, UPR, URZ, 0x1 ;  /* 0x00000001ff197883 */ /* 0x000fe40008000000 */
[----:B------:R-:W0:Y:S01]  /*07a0*/  F2I.FLOOR.NTZ R13, R4 ;  /* 0x00000004000d7305 */ /* 0x000e220000207100 */
[----:B------:R-:W-:Y:S01]  /*07b0*/  UPLOP3.LUT UP1, UPT, UPT, UPT, UPT, 0x80, 0x8 ;  /* 0x000000000008789c */ /* 0x000fe20003f2f070 */
[----:B0-----:R-:W-:Y:S02]  /*07c0*/  I2FP.F32.S32 R15, R13 ;  /* 0x0000000d000f7245 */ /* 0x001fe40000201400 */
[----:B------:R-:W-:Y:S01]  /*07d0*/  IADD3 R13, PT, PT, R13, UR5, RZ ;  /* 0x000000050d0d7c10 */ /* 0x000fe2000fffe0ff */
[----:B------:R-:W-:Y:S02]  /*07e0*/  UMOV UR5, URZ ;  /* 0x000000ff00057c82 */ /* 0x000fe40008000000 */
[----:B------:R-:W-:-:S04]  /*07f0*/  FADD R15, R4, -R15 ;  /* 0x8000000f040f7221 */ /* 0x000fc80000000000 */
[----:B------:R-:W-:-:S05]  /*0800*/  FADD R12, -R15, 1 ;  /* 0x3f8000000f0c7421 */ /* 0x000fca0000000100 */
[----:B------:R-:W-:-:S07]  /*0810*/  FSEL R12, R12, R15, P0 ;  /* 0x0000000f0c0c7208 */ /* 0x000fce0000000000 */
.L_x_14:
[----:B------:R-:W-:Y:S01]  /*0820*/  FMUL R15, R8, UR24 ;  /* 0x00000018080f7c20 */ /* 0x000fe20008400000 */
[----:B------:R-:W-:Y:S01]  /*0830*/  PLOP3.LUT P0, PT, PT, PT, UP1, 0x80, 0x8 ;  /* 0x000000000008781c */ /* 0x000fe20003f0f018 */
[----:B------:R-:W-:Y:S02]  /*0840*/  UPLOP3.LUT UP3, UPT, UPT, UPT, UP1, 0x80, 0x8 ;  /* 0x000000000008789c */ /* 0x000fe40003f6f010 */
[----:B------:R-:W0:Y:S01]  /*0850*/  F2I.FLOOR.NTZ R4, R15 ;  /* 0x0000000f00047305 */ /* 0x000e220000207100 */
[----:B------:R-:W-:Y:S01]  /*0860*/  UPLOP3.LUT UP2, UPT, UPT, UPT, UPT, 0x80, 0x8 ;  /* 0x000000000008789c */ /* 0x000fe20003f4f070 */
[----:B0-----:R-:W-:Y:S01]  /*0870*/  I2FP.F32.S32 R14, R4 ;  /* 0x00000004000e7245 */ /* 0x001fe20000201400 */
[----:B------:R-:W-:Y:S01]  /*0880*/  VIADD R4, R4, UR5 ;  /* 0x0000000504047c36 */ /* 0x000fe20008000000 */
[----:B------:R-:W-:-:S03]  /*0890*/  UMOV UR5, URZ ;  /* 0x000000ff00057c82 */ /* 0x000fc60008000000 */
[----:B------:R-:W-:Y:S01]  /*08a0*/  FADD R14, R15, -R14 ;  /* 0x8000000e0f0e7221 */ /* 0x000fe20000000000 */
[----:B------:R-:W-:-:S03]  /*08b0*/  IMAD R4, R4, -0x61c8864f, RZ ;  /* 0x9e3779b104047824 */ /* 0x000fc600078e02ff */
[----:B------:R-:W-:Y:S02]  /*08c0*/  FADD R19, -R14, 1 ;  /* 0x3f8000000e137421 */ /* 0x000fe40000000100 */
[----:B------:R-:W-:-:S03]  /*08d0*/  LOP3.LUT R4, R4, R13, RZ, 0x3c, !PT ;  /* 0x0000000d04047212 */ /* 0x000fc600078e3cff */
[----:B------:R-:W-:-:S07]  /*08e0*/  FSEL R14, R19, R14, P0 ;  /* 0x0000000e130e7208 */ /* 0x000fce0000000000 */
.L_x_13:
[----:B------:R-:W-:Y:S01]  /*08f0*/  FMUL R18, R9, UR24 ;  /* 0x0000001809127c20 */ /* 0x000fe20008400000 */
[----:B------:R-:W0:Y:S03]  /*0900*/  LDCU UR11, c[0x0][0x3cc] ;  /* 0x00007980ff0b77ac */ /* 0x000e260008000800 */
[----:B------:R-:W1:Y:S01]  /*0910*/  F2I.FLOOR.NTZ R15, R18 ;  /* 0x00000012000f7305 */ /* 0x000e620000207100 */
[----:B------:R-:W-:Y:S02]  /*0920*/  UPLOP3.LUT UP4, UPT, UPT, UPT, UP2, 0x80, 0x8 ;  /* 0x000000000008789c */ /* 0x000fe40003f8f020 */
[----:B0-----:R-:W-:Y:S01]  /*0930*/  UISETP.NE.U32.AND UP5, UPT, UR11, URZ, UPT ;  /* 0x000000ff0b00728c */ /* 0x001fe2000bfa5070 */
[----:B-1----:R-:W-:-:S05]  /*0940*/  IADD3 R15, PT, PT, R15, UR5, RZ ;  /* 0x000000050f0f7c10 */ /* 0x002fca000fffe0ff */
[----:B------:R-:W-:-:S05]  /*0950*/  IMAD R15, R15, 0x30025795, RZ ;  /* 0x300257950f0f7824 */ /* 0x000fca00078e02ff */
[----:B------:R-:W-:Y:S01]  /*0960*/  LOP3.LUT R15, R4, R15, RZ, 0x3c, !PT ;  /* 0x0000000f040f7212 */ /* 0x000fe200078e3cff */
[----:B------:R-:W-:Y:S06]  /*0970*/  BRA.U UP5, `(.L_x_7) ;  /* 0x0000000105547547 */ /* 0x000fec000b800000 */
[----:B------:R-:W0:Y:S02]  /*0980*/  LDCU UR5, c[0x0][0x3c8] ;  /* 0x00007900ff0577ac */ /* 0x000e240008000800 */
[----:B0-----:R-:W0:Y:S01]  /*0990*/  I2F.U32.RP R20, UR5 ;  /* 0x0000000500147d06 */ /* 0x001e220008209000 */
[----:B------:R-:W-:-:S07]  /*09a0*/  ISETP.NE.U32.AND P1, PT, RZ, UR5, PT ;  /* 0x00000005ff007c0c */ /* 0x000fce000bf25070 */
[----:B0-----:R-:W0:Y:S02]  /*09b0*/  MUFU.RCP R20, R20 ;  /* 0x0000001400147308 */ /* 0x001e240000001000 */
[----:B0-----:R-:W-:-:S06]  /*09c0*/  VIADD R18, R20, 0xffffffe ;  /* 0x0ffffffe14127836 */ /* 0x001fcc0000000000 */
[----:B------:R0:W1:Y:S02]  /*09d0*/  F2I.FTZ.U32.TRUNC.NTZ R19, R18 ;  /* 0x0000001200137305 */ /* 0x000064000021f000 */
[----:B0-----:R-:W-:Y:S01]  /*09e0*/  IMAD.MOV.U32 R18, RZ, RZ, RZ ;  /* 0x000000ffff127224 */ /* 0x001fe200078e00ff */
[----:B-1----:R-:W-:-:S05]  /*09f0*/  IADD3 R21, PT, PT, RZ, -R19, RZ ;  /* 0x80000013ff157210 */ /* 0x002fca0007ffe0ff */
[----:B------:R-:W-:-:S04]  /*0a00*/  IMAD R21, R21, UR5, RZ ;  /* 0x0000000515157c24 */ /* 0x000fc8000f8e02ff */
[----:B------:R-:W-:-:S04]  /*0a10*/  IMAD.HI.U32 R22, R19, R21, R18 ;  /* 0x0000001513167227 */ /* 0x000fc800078e0012 */
[----:B------:R-:W-:Y:S02]  /*0a20*/  IMAD.MOV.U32 R19, RZ, RZ, RZ ;  /* 0x000000ffff137224 */ /* 0x000fe400078e00ff */
[----:B------:R-:W-:-:S05]  /*0a30*/  IMAD.HI.U32 R22, R22, R15, RZ ;  /* 0x0000000f16167227 */ /* 0x000fca00078e00ff */
[----:B------:R-:W-:-:S05]  /*0a40*/  IADD3 R22, PT, PT, -R22, RZ, RZ ;  /* 0x000000ff16167210 */ /* 0x000fca0007ffe1ff */
[----:B------:R-:W-:-:S05]  /*0a50*/  IMAD R15, R22, UR5, R15 ;  /* 0x00000005160f7c24 */ /* 0x000fca000f8e020f */
[----:B------:R-:W-:-:S13]  /*0a60*/  ISETP.GE.U32.AND P0, PT, R15, UR5, PT ;  /* 0x000000050f007c0c */ /* 0x000fda000bf06070 */
[----:B------:R-:W-:-:S05]  /*0a70*/  @P0 VIADD R15, R15, -UR5 ;  /* 0x800000050f0f0c36 */ /* 0x000fca0008000000 */
[----:B------:R-:W-:-:S13]  /*0a80*/  ISETP.GE.U32.AND P0, PT, R15, UR5, PT ;  /* 0x000000050f007c0c */ /* 0x000fda000bf06070 */
[----:B------:R-:W-:Y:S02]  /*0a90*/  @P0 IADD3 R15, PT, PT, R15, -UR5, RZ ;  /* 0x800000050f0f0c10 */ /* 0x000fe4000fffe0ff */
[----:B------:R-:W-:-:S04]  /*0aa0*/  @!P1 LOP3.LUT R15, RZ, UR5, RZ, 0x33, !PT ;  /* 0x00000005ff0f9c12 */ /* 0x000fc8000f8e33ff */
[----:B------:R-:W-:Y:S01]  /*0ab0*/  MOV R18, R15 ;  /* 0x0000000f00127202 */ /* 0x000fe20000000f00 */
[----:B------:R-:W-:Y:S06]  /*0ac0*/  BRA `(.L_x_8) ;  /* 0x0000000000087947 */ /* 0x000fec0003800000 */
.L_x_7:
[----:B------:R-:W-:-:S07]  /*0ad0*/  MOV R20, 0xaf0 ;  /* 0x00000af000147802 */ /* 0x000fce0000000f00 */
[----:B-----5:R-:W-:Y:S05]  /*0ae0*/  CALL.REL.NOINC `($__internal_1_$__cuda_sm20_rem_u64) ;  /* 0x0000001000307944 */ /* 0x020fea0003c00000 */
.L_x_8:
[----:B------:R-:W0:Y:S01]  /*0af0*/  LDCU UR14, c[0x0][0x3c4] ;  /* 0x00007880ff0e77ac */ /* 0x000e220008000800 */
[----:B-----5:R-:W-:Y:S01]  /*0b00*/  IADD3 R18, P0, PT, R16, R18, RZ ;  /* 0x0000001210127210 */ /* 0x020fe20007f1e0ff */
[----:B------:R-:W-:Y:S01]  /*0b10*/  FADD R21, -R10, 1 ;  /* 0x3f8000000a157421 */ /* 0x000fe20000000100 */
[----:B------:R-:W-:Y:S02]  /*0b20*/  UMOV UR5, URZ ;  /* 0x000000ff00057c82 */ /* 0x000fe40008000000 */
[----:B------:R-:W-:Y:S02]  /*0b30*/  IADD3.X R15, PT, PT, R17, R19, RZ, P0, !PT ;  /* 0x00000013110f7210 */ /* 0x000fe400007fe4ff */
[----:B------:R-:W-:Y:S01]  /*0b40*/  PLOP3.LUT P0, PT, PT, PT, UP2, 0x80, 0x8 ;  /* 0x000000000008781c */ /* 0x000fe20003f0f028 */
[----:B0-----:R-:W-:Y:S02]  /*0b50*/  UISETP.GE.U32.AND UP5, UPT, UR14, 0x4, UPT ;  /* 0x000000040e00788c */ /* 0x001fe4000bfa6070 */
[----:B------:R-:W-:-:S04]  /*0b60*/  IMAD.WIDE.U32 R18, R18, UR14, RZ ;  /* 0x0000000e12127c25 */ /* 0x000fc8000f8e00ff */
[----:B------:R-:W-:Y:S01]  /*0b70*/  IMAD R25, R15, UR14, RZ ;  /* 0x0000000e0f197c24 */ /* 0x000fe2000f8e02ff */
[----:B------:R-:W-:-:S04]  /*0b80*/  FSEL R15, R21, R10, P0 ;  /* 0x0000000a150f7208 */ /* 0x000fc80000000000 */
[----:B------:R-:W-:Y:S01]  /*0b90*/  IADD3 R25, PT, PT, R19, R25, RZ ;  /* 0x0000001913197210 */ /* 0x000fe20007ffe0ff */
[----:B------:R-:W-:Y:S06]  /*0ba0*/  BRA.U !UP5, `(.L_x_9) ;  /* 0x000000050d847547 */ /* 0x000fec000b800000 */
[----:B------:R-:W-:Y:S01]  /*0bb0*/  IMAD.MOV.U32 R27, RZ, RZ, R11 ;  /* 0x000000ffff1b7224 */ /* 0x000fe200078e000b */
[----:B------:R-:W0:Y:S01]  /*0bc0*/  LDCU.64 UR12, c[0x0][0x390] ;  /* 0x00007200ff0c77ac */ /* 0x000e220008000a00 */
[----:B------:R-:W-:Y:S01]  /*0bd0*/  UMOV UR5, URZ ;  /* 0x000000ff00057c82 */ /* 0x000fe20008000000 */
[----:B------:R-:W-:-:S05]  /*0be0*/  UMOV UR11, UR9 ;  /* 0x00000009000b7c82 */ /* 0x000fca0008000000 */
.L_x_10:
[----:B------:R-:W-:Y:S02]  /*0bf0*/  IADD3 R21, P0, PT, R18, UR5, RZ ;  /* 0x0000000512157c10 */ /* 0x000fe4000ff1e0ff */
[----:B------:R-:W-:Y:S02]  /*0c00*/  MOV R22, UR7 ;  /* 0x0000000700167c02 */ /* 0x000fe40008000f00 */
[----:B------:R-:W-:Y:S01]  /*0c10*/  MOV R23, UR10 ;  /* 0x0000000a00177c02 */ /* 0x000fe20008000f00 */
[----:B------:R-:W-:Y:S01]  /*0c20*/  IMAD.X R26, RZ, RZ, R25, P0 ;  /* 0x000000ffff1a7224 */ /* 0x000fe200000e0619 */
[----:B0-----:R-:W-:Y:S01]  /*0c30*/  LEA R20, P0, R21, UR12, 0x2 ;  /* 0x0000000c15147c11 */ /* 0x001fe2000f8010ff */
[----:B------:R-:W-:-:S03]  /*0c40*/  IMAD.WIDE R22, R27, 0x4, R22 ;  /* 0x000000041b167825 */ /* 0x000fc600078e0216 */
[----:B------:R-:W-:Y:S02]  /*0c50*/  LEA.HI.X R21, R21, UR13, R26, 0x2, P0 ;  /* 0x0000000d15157c11 */ /* 0x000fe400080f141a */
[----:B------:R-:W2:Y:S04]  /*0c60*/  LDG.E.CONSTANT R35, desc[UR18][R22.64+-0x8] ;  /* 0xfffff81216237981 */ /* 0x000ea8000c1e9900 */
[----:B------:R-:W2:Y:S04]  /*0c70*/  LDG.E.CONSTANT R32, desc[UR18][R20.64] ;  /* 0x0000001214207981 */ /* 0x000ea8000c1e9900 */
[----:B------:R-:W3:Y:S04]  /*0c80*/  LDG.E.CONSTANT R30, desc[UR18][R22.64+-0x4] ;  /* 0xfffffc12161e7981 */ /* 0x000ee8000c1e9900 */
[----:B------:R-:W3:Y:S04]  /*0c90*/  LDG.E.CONSTANT R33, desc[UR18][R20.64+0x4] ;  /* 0x0000041214217981 */ /* 0x000ee8000c1e9900 */
[----:B------:R-:W4:Y:S04]  /*0ca0*/  LDG.E.CONSTANT R28, desc[UR18][R22.64] ;  /* 0x00000012161c7981 */ /* 0x000f28000c1e9900 */
[----:B------:R-:W4:Y:S04]  /*0cb0*/  LDG.E.CONSTANT R31, desc[UR18][R20.64+0x8] ;  /* 0x00000812141f7981 */ /* 0x000f28000c1e9900 */
[----:B------:R-:W5:Y:S04]  /*0cc0*/  LDG.E.CONSTANT R26, desc[UR18][R22.64+0x4] ;  /* 0x00000412161a7981 */ /* 0x000f68000c1e9900 */
[----:B------:R0:W5:Y:S01]  /*0cd0*/  LDG.E.CONSTANT R29, desc[UR18][R20.64+0xc] ;  /* 0x00000c12141d7981 */ /* 0x000162000c1e9900 */
[----:B------:R-:W-:-:S02]  /*0ce0*/  PLOP3.LUT P0, PT, PT, PT, UP0, 0x80, 0x8 ;  /* 0x000000000008781c */ /* 0x000fc40003f0f008 */
[----:B------:R-:W-:Y:S02]  /*0cf0*/  PLOP3.LUT P3, PT, PT, PT, UP0, 0x80, 0x8 ;  /* 0x000000000008781c */ /* 0x000fe40003f6f008 */
[----:B------:R-:W-:Y:S02]  /*0d00*/  PLOP3.LUT P1, PT, PT, PT, UP2, 0x80, 0x8 ;  /* 0x000000000008781c */ /* 0x000fe40003f2f028 */
[----:B------:R-:W-:Y:S01]  /*0d10*/  PLOP3.LUT P2, PT, PT, PT, UP0, 0x80, 0x8 ;  /* 0x000000000008781c */ /* 0x000fe20003f4f008 */
[----:B------:R-:W-:-:S04]  /*0d20*/  UIADD3 UR11, UPT, UPT, UR11, 0x4, URZ ;  /* 0x000000040b0b7890 */ /* 0x000fc8000fffe0ff */
[----:B------:R-:W-:Y:S01]  /*0d30*/  UISETP.NE.AND UP5, UPT, UR11, URZ, UPT ;  /* 0x000000ff0b00728c */ /* 0x000fe2000bfa5270 */
[----:B------:R-:W-:Y:S01]  /*0d40*/  IADD3 R27, PT, PT, R27, 0x4, RZ ;  /* 0x000000041b1b7810 */ /* 0x000fe20007ffe0ff */
[----:B------:R-:W-:Y:S01]  /*0d50*/  UIADD3 UR5, UPT, UPT, UR5, 0x4, URZ ;  /* 0x0000000405057890 */ /* 0x000fe2000fffe0ff */
[----:B--2---:R-:W-:-:S05]  /*0d60*/  FMUL R35, R32, R35 ;  /* 0x0000002320237220 */ /* 0x004fca0000400000 */
[-C--:B------:R-:W-:Y:S01]  /*0d70*/  FSEL R37, -R35, R35.reuse, P0 ;  /* 0x0000002323257208 */ /* 0x080fe20000000100 */
[----:B------:R-:W-:Y:S01]  /*0d80*/  FMUL R35, R12, R35 ;  /* 0x000000230c237220 */ /* 0x000fe20000400000 */
[----:B------:R-:W-:-:S04]  /*0d90*/  PLOP3.LUT P0, PT, PT, PT, UP1, 0x80, 0x8 ;  /* 0x000000000008781c */ /* 0x000fc80003f0f018 */
[----:B------:R-:W-:Y:S01]  /*0da0*/  FSEL R34, -R35, R35, P0 ;  /* 0x0000002323227208 */ /* 0x000fe20000000100 */
[----:B---3--:R-:W-:-:S04]  /*0db0*/  FMUL R33, R33, R30 ;  /* 0x0000001e21217220 */ /* 0x008fc80000400000 */
[----:B------:R-:W-:-:S04]  /*0dc0*/  FMUL R34, R15, R34 ;  /* 0x000000220f227220 */ /* 0x000fc80000400000 */
[----:B0-----:R-:W-:Y:S01]  /*0dd0*/  FMUL R21, R34, UR24 ;  /* 0x0000001822157c20 */ /* 0x001fe20008400000 */
[----:B------:R-:W-:-:S03]  /*0de0*/  FMUL R32, R14, R37 ;  /* 0x000000250e207220 */ /* 0x000fc60000400000 */
[----:B------:R-:W-:Y:S01]  /*0df0*/  FFMA R2, R21, R7, R2 ;  /* 0x0000000715027223 */ /* 0x000fe20000000002 */
[-C--:B------:R-:W-:Y:S01]  /*0e00*/  FSEL R21, -R33, R33.reuse, P3 ;  /* 0x0000002121157208 */ /* 0x080fe20001800100 */
[----:B------:R-:W-:Y:S01]  /*0e10*/  FMUL R33, R12, R33 ;  /* 0x000000210c217220 */ /* 0x000fe20000400000 */
[----:B------:R-:W-:Y:S01]  /*0e20*/  PLOP3.LUT P0, PT, PT, PT, UP1, 0x80, 0x8 ;  /* 0x000000000008781c */ /* 0x000fe20003f0f018 */
[C---:B------:R-:W-:Y:S01]  /*0e30*/  FMUL R35, R14.reuse, R35 ;  /* 0x000000230e237220 */ /* 0x040fe20000400000 */
[----:B------:R-:W-:Y:S01]  /*0e40*/  FMUL R32, R15, R32 ;  /* 0x000000200f207220 */ /* 0x000fe20000400000 */
[C---:B------:R-:W-:Y:S01]  /*0e50*/  FMUL R20, R14.reuse, R21 ;  /* 0x000000150e147220 */ /* 0x040fe20000400000 */
[-C--:B------:R-:W-:Y:S01]  /*0e60*/  FSEL R22, -R33, R33.reuse, P0 ;  /* 0x0000002121167208 */ /* 0x080fe20000000100 */
[----:B------:R-:W-:Y:S01]  /*0e70*/  FMUL R33, R14, R33 ;  /* 0x000000210e217220 */ /* 0x000fe20000400000 */
[----:B------:R-:W-:Y:S01]  /*0e80*/  FMUL R23, R32, UR24 ;  /* 0x0000001820177c20 */ /* 0x000fe20008400000 */
[----:B------:R-:W-:Y:S01]  /*0e90*/  FSEL R35, -R35, R35, P1 ;  /* 0x0000002323237208 */ /* 0x000fe20000800100 */
[----:B------:R-:W-:Y:S01]  /*0ea0*/  FMUL R21, R15, R20 ;  /* 0x000000140f157220 */ /* 0x000fe20000400000 */
[----:B------:R-:W-:Y:S01]  /*0eb0*/  PLOP3.LUT P3, PT, PT, PT, UP2, 0x80, 0x8 ;  /* 0x000000000008781c */ /* 0x000fe20003f6f028 */
[----:B------:R-:W-:Y:S01]  /*0ec0*/  FFMA R24, R23, R5, R24 ;  /* 0x0000000517187223 */ /* 0x000fe20000000018 */
[----:B----4-:R-:W-:Y:S01]  /*0ed0*/  FMUL R31, R31, R28 ;  /* 0x0000001c1f1f7220 */ /* 0x010fe20000400000 */
[----:B------:R-:W-:Y:S01]  /*0ee0*/  FMUL R21, R21, UR24 ;  /* 0x0000001815157c20 */ /* 0x000fe20008400000 */
[----:B------:R-:W-:Y:S01]  /*0ef0*/  FMUL R20, R35, UR24 ;  /* 0x0000001823147c20 */ /* 0x000fe20008400000 */
[----:B------:R-:W-:Y:S01]  /*0f00*/  FMUL R22, R15, R22 ;  /* 0x000000160f167220 */ /* 0x000fe20000400000 */
[----:B------:R-:W-:Y:S01]  /*0f10*/  FSEL R33, -R33, R33, P3 ;  /* 0x0000002121217208 */ /* 0x000fe20001800100 */
[----:B------:R-:W-:Y:S01]  /*0f20*/  FFMA R24, R21, R5, R24 ;  /* 0x0000000515187223 */ /* 0x000fe20000000018 */
[-C--:B------:R-:W-:Y:S01]  /*0f30*/  FSEL R23, -R31, R31.reuse, P2 ;  /* 0x0000001f1f177208 */ /* 0x080fe20001000100 */
[----:B------:R-:W-:Y:S01]  /*0f40*/  FFMA R3, R20, UR6, R3 ;  /* 0x0000000614037c23 */ /* 0x000fe20008000003 */
[----:B------:R-:W-:Y:S01]  /*0f50*/  FMUL R21, R22, UR24 ;  /* 0x0000001816157c20 */ /* 0x000fe20008400000 */
[----:B-----5:R-:W-:Y:S01]  /*0f60*/  FMUL R29, R29, R26 ;  /* 0x0000001a1d1d7220 */ /* 0x020fe20000400000 */
[----:B------:R-:W-:Y:S01]  /*0f70*/  FMUL R20, R33, UR24 ;  /* 0x0000001821147c20 */ /* 0x000fe20008400000 */
[----:B------:R-:W-:Y:S01]  /*0f80*/  PLOP3.LUT P3, PT, PT, PT, UP0, 0x80, 0x8 ;  /* 0x000000000008781c */ /* 0x000fe20003f6f008 */
[----:B------:R-:W-:Y:S01]  /*0f90*/  FMUL R31, R12, R31 ;  /* 0x0000001f0c1f7220 */ /* 0x000fe20000400000 */
[----:B------:R-:W-:Y:S01]  /*0fa0*/  PLOP3.LUT P2, PT, PT, PT, UP1, 0x80, 0x8 ;  /* 0x000000000008781c */ /* 0x000fe20003f4f018 */
[----:B------:R-:W-:Y:S01]  /*0fb0*/  FFMA R2, R21, R7, R2 ;  /* 0x0000000715027223 */ /* 0x000fe20000000002 */
[----:B------:R-:W-:Y:S01]  /*0fc0*/  FFMA R3, R20, UR6, R3 ;  /* 0x0000000614037c23 */ /* 0x000fe20008000003 */
[-C--:B------:R-:W-:Y:S01]  /*0fd0*/  FSEL R21, -R29, R29.reuse, P3 ;  /* 0x0000001d1d157208 */ /* 0x080fe20001800100 */
[----:B------:R-:W-:Y:S01]  /*0fe0*/  FMUL R29, R12, R29 ;  /* 0x0000001d0c1d7220 */ /* 0x000fe20000400000 */
[-C--:B------:R-:W-:Y:S01]  /*0ff0*/  FSEL R20, -R31, R31.reuse, P2 ;  /* 0x0000001f1f147208 */ /* 0x080fe20001000100 */
[C---:B------:R-:W-:Y:S01]  /*1000*/  FMUL R31, R14.reuse, R31 ;  /* 0x0000001f0e1f7220 */ /* 0x040fe20000400000 */
[----:B------:R-:W-:Y:S01]  /*1010*/  PLOP3.LUT P0, PT, PT, PT, UP1, 0x80, 0x8 ;  /* 0x000000000008781c */ /* 0x000fe20003f0f018 */
[C---:B------:R-:W-:Y:S01]  /*1020*/  FMUL R28, R14.reuse, R23 ;  /* 0x000000170e1c7220 */ /* 0x040fe20000400000 */
[----:B------:R-:W-:Y:S01]  /*1030*/  PLOP3.LUT P2, PT, PT, PT, UP2, 0x80, 0x8 ;  /* 0x000000000008781c */ /* 0x000fe20003f4f028 */
[----:B------:R-:W-:Y:S01]  /*1040*/  FMUL R20, R15, R20 ;  /* 0x000000140f147220 */ /* 0x000fe20000400000 */
[-C--:B------:R-:W-:Y:S01]  /*1050*/  FSEL R26, -R29, R29.reuse, P0 ;  /* 0x0000001d1d1a7208 */ /* 0x080fe20000000100 */
[C---:B------:R-:W-:Y:S01]  /*1060*/  FMUL R29, R14.reuse, R29 ;  /* 0x0000001d0e1d7220 */ /* 0x040fe20000400000 */
[----:B------:R-:W-:Y:S01]  /*1070*/  FSEL R31, -R31, R31, P2 ;  /* 0x0000001f1f1f7208 */ /* 0x000fe20001000100 */
[----:B------:R-:W-:Y:S01]  /*1080*/  FMUL R28, R15, R28 ;  /* 0x0000001c0f1c7220 */ /* 0x000fe20000400000 */
[----:B------:R-:W-:Y:S01]  /*1090*/  PLOP3.LUT P1, PT, PT, PT, UP2, 0x80, 0x8 ;  /* 0x000000000008781c */ /* 0x000fe20003f2f028 */
[----:B------:R-:W-:Y:S01]  /*10a0*/  FMUL R22, R14, R21 ;  /* 0x000000150e167220 */ /* 0x000fe20000400000 */
[----:B------:R-:W-:Y:S01]  /*10b0*/  FMUL R21, R20, UR24 ;  /* 0x0000001814157c20 */ /* 0x000fe20008400000 */
[----:B------:R-:W-:Y:S01]  /*10c0*/  FMUL R23, R28, UR24 ;  /* 0x000000181c177c20 */ /* 0x000fe20008400000 */
[----:B------:R-:W-:Y:S01]  /*10d0*/  FSEL R29, -R29, R29, P1 ;  /* 0x0000001d1d1d7208 */ /* 0x000fe20000800100 */
[----:B------:R-:W-:Y:S01]  /*10e0*/  FMUL R20, R31, UR24 ;  /* 0x000000181f147c20 */ /* 0x000fe20008400000 */
[C---:B------:R-:W-:Y:S01]  /*10f0*/  FMUL R22, R15.reuse, R22 ;  /* 0x000000160f167220 */ /* 0x040fe20000400000 */
[----:B------:R-:W-:Y:S01]  /*1100*/  FMUL R26, R15, R26 ;  /* 0x0000001a0f1a7220 */ /* 0x000fe20000400000 */
[----:B------:R-:W-:Y:S01]  /*1110*/  FFMA R24, R23, R5, R24 ;  /* 0x0000000517187223 */ /* 0x000fe20000000018 */
[----:B------:R-:W-:Y:S01]  /*1120*/  FFMA R2, R21, R7, R2 ;  /* 0x0000000715027223 */ /* 0x000fe20000000002 */
[----:B------:R-:W-:Y:S01]  /*1130*/  FFMA R3, R20, UR6, R3 ;  /* 0x0000000614037c23 */ /* 0x000fe20008000003 */
[----:B------:R-:W-:Y:S01]  /*1140*/  FMUL R21, R22, UR24 ;  /* 0x0000001816157c20 */ /* 0x000fe20008400000 */
[----:B------:R-:W-:Y:S01]  /*1150*/  FMUL R23, R26, UR24 ;  /* 0x000000181a177c20 */ /* 0x000fe20008400000 */
[----:B------:R-:W-:-:S02]  /*1160*/  FMUL R20, R29, UR24 ;  /* 0x000000181d147c20 */ /* 0x000fc40008400000 */
[----:B------:R-:W-:Y:S01]  /*1170*/  FFMA R24, R21, R5, R24 ;  /* 0x0000000515187223 */ /* 0x000fe20000000018 */
[----:B------:R-:W-:Y:S01]  /*1180*/  FFMA R2, R23, R7, R2 ;  /* 0x0000000717027223 */ /* 0x000fe20000000002 */
[----:B------:R-:W-:Y:S01]  /*1190*/  FFMA R3, R20, UR6, R3 ;  /* 0x0000000614037c23 */ /* 0x000fe20008000003 */
[----:B------:R-:W-:Y:S06]  /*11a0*/  BRA.U UP5, `(.L_x_10) ;  /* 0xfffffff905907547 */ /* 0x000fec000b83ffff */
[----:B------:R-:W-:-:S05]  /*11b0*/  UMOV UR5, UR8 ;  /* 0x0000000800057c82 */ /* 0x000fca0008000000 */
.L_x_9:
[----:B------:R-:W-:-:S09]  /*11c0*/  UISETP.NE.AND UP5, UPT, UR21, URZ, UPT ;  /* 0x000000ff1500728c */ /* 0x000fd2000bfa5270 */
[----:B------:R-:W-:Y:S05]  /*11d0*/  BRA.U !UP5, `(.L_x_11) ;  /* 0x000000050d447547 */ /* 0x000fea000b800000 */
[----:B------:R-:W-:-:S09]  /*11e0*/  UISETP.NE.AND UP5, UPT, UR21, 0x1, UPT ;  /* 0x000000011500788c */ /* 0x000fd2000bfa5270 */
[----:B------:R-:W-:Y:S05]  /*11f0*/  BRA.U !UP5, `(.L_x_12) ;  /* 0x000000010dc47547 */ /* 0x000fea000b800000 */
[----:B------:R-:W0:Y:S01]  /*1200*/  LDC.64 R22, c[0x0][0x388] ;  /* 0x0000e200ff167b82 */ /* 0x000e220000000a00 */
[----:B------:R-:W1:Y:S01]  /*1210*/  LDCU.64 UR12, c[0x0][0x390] ;  /* 0x00007200ff0c77ac */ /* 0x000e620008000a00 */
[----:B------:R-:W-:Y:S02]  /*1220*/  IADD3 R26, P0, PT, R18, UR5, RZ ;  /* 0x00000005121a7c10 */ /* 0x000fe4000ff1e0ff */
[----:B------:R-:W-:-:S03]  /*1230*/  IADD3 R21, PT, PT, R11, UR5, RZ ;  /* 0x000000050b157c10 */ /* 0x000fc6000fffe0ff */
[----:B------:R-:W-:Y:S01]  /*1240*/  IMAD.X R27, RZ, RZ, R25, P0 ;  /* 0x000000ffff1b7224 */ /* 0x000fe200000e0619 */
[----:B-1----:R-:W-:Y:S01]  /*1250*/  LEA R20, P0, R26, UR12, 0x2 ;  /* 0x0000000c1a147c11 */ /* 0x002fe2000f8010ff */
[----:B0-----:R-:W-:-:S03]  /*1260*/  IMAD.WIDE R22, R21, 0x4, R22 ;  /* 0x0000000415167825 */ /* 0x001fc600078e0216 */
[----:B------:R-:W-:Y:S02]  /*1270*/  LEA.HI.X R21, R26, UR13, R27, 0x2, P0 ;  /* 0x0000000d1a157c11 */ /* 0x000fe400080f141b */
[----:B------:R-:W2:Y:S04]  /*1280*/  LDG.E.CONSTANT R27, desc[UR18][R22.64] ;  /* 0x00000012161b7981 */ /* 0x000ea8000c1e9900 */
[----:B------:R-:W2:Y:S04]  /*1290*/  LDG.E.CONSTANT R26, desc[UR18][R20.64] ;  /* 0x00000012141a7981 */ /* 0x000ea8000c1e9900 */
[----:B------:R-:W3:Y:S04]  /*12a0*/  LDG.E.CONSTANT R30, desc[UR18][R20.64+0x4] ;  /* 0x00000412141e7981 */ /* 0x000ee8000c1e9900 */
[----:B------:R-:W3:Y:S01]  /*12b0*/  LDG.E.CONSTANT R31, desc[UR18][R22.64+0x4] ;  /* 0x00000412161f7981 */ /* 0x000ee2000c1e9900 */
[----:B------:R-:W-:Y:S01]  /*12c0*/  PLOP3.LUT P0, PT, PT, PT, UP0, 0x80, 0x8 ;  /* 0x000000000008781c */ /* 0x000fe20003f0f008 */
[----:B------:R-:W-:Y:S01]  /*12d0*/  UIADD3 UR5, UPT, UPT, UR5, 0x2, URZ ;  /* 0x0000000205057890 */ /* 0x000fe2000fffe0ff */
[----:B------:R-:W-:Y:S01]  /*12e0*/  PLOP3.LUT P1, PT, PT, PT, UP0, 0x80, 0x8 ;  /* 0x000000000008781c */ /* 0x000fe20003f2f008 */
[----:B--2---:R-:W-:-:S05]  /*12f0*/  FMUL R27, R26, R27 ;  /* 0x0000001b1a1b7220 */ /* 0x004fca0000400000 */
[----:B------:R-:W-:Y:S02]  /*1300*/  FSEL R29, -R27, R27, P0 ;  /* 0x0000001b1b1d7208 */ /* 0x000fe40000000100 */
[----:B------:R-:W-:Y:S01]  /*1310*/  PLOP3.LUT P0, PT, PT, PT, UP1, 0x80, 0x8 ;  /* 0x000000000008781c */ /* 0x000fe20003f0f018 */
[----:B---3--:R-:W-:Y:S02]  /*1320*/  FMUL R31, R30, R31 ;  /* 0x0000001f1e1f7220 */ /* 0x008fe40000400000 */
[----:B------:R-:W-:Y:S01]  /*1330*/  FMUL R26, R14, R29 ;  /* 0x0000001d0e1a7220 */ /* 0x000fe20000400000 */
[C---:B------:R-:W-:Y:S02]  /*1340*/  FMUL R29, R12.reuse, R27 ;  /* 0x0000001b0c1d7220 */ /* 0x040fe40000400000 */
[-C--:B------:R-:W-:Y:S01]  /*1350*/  FSEL R23, -R31, R31.reuse, P1 ;  /* 0x0000001f1f177208 */ /* 0x080fe20000800100 */
[----:B------:R-:W-:Y:S01]  /*1360*/  FMUL R26, R15, R26 ;  /* 0x0000001a0f1a7220 */ /* 0x000fe20000400000 */
[----:B------:R-:W-:Y:S01]  /*1370*/  FMUL R31, R12, R31 ;  /* 0x0000001f0c1f7220 */ /* 0x000fe20000400000 */
[-C--:B------:R-:W-:Y:S01]  /*1380*/  FSEL R28, -R29, R29.reuse, P0 ;  /* 0x0000001d1d1c7208 */ /* 0x080fe20000000100 */
[----:B------:R-:W-:Y:S01]  /*1390*/  FMUL R29, R14, R29 ;  /* 0x0000001d0e1d7220 */ /* 0x000fe20000400000 */
[----:B------:R-:W-:Y:S01]  /*13a0*/  PLOP3.LUT P1, PT, PT, PT, UP1, 0x80, 0x8 ;  /* 0x000000000008781c */ /* 0x000fe20003f2f018 */
[----:B------:R-:W-:Y:S01]  /*13b0*/  FMUL R27, R26, UR24 ;  /* 0x000000181a1b7c20 */ /* 0x000fe20008400000 */
[----:B------:R-:W-:Y:S01]  /*13c0*/  PLOP3.LUT P0, PT, PT, PT, UP2, 0x80, 0x8 ;  /* 0x000000000008781c */ /* 0x000fe20003f0f028 */
[----:B------:R-:W-:Y:S01]  /*13d0*/  FMUL R28, R15, R28 ;  /* 0x0000001c0f1c7220 */ /* 0x000fe20000400000 */
[-C--:B------:R-:W-:Y:S01]  /*13e0*/  FSEL R26, -R31, R31.reuse, P1 ;  /* 0x0000001f1f1a7208 */ /* 0x080fe20000800100 */
[C---:B------:R-:W-:Y:S01]  /*13f0*/  FMUL R31, R14.reuse, R31 ;  /* 0x0000001f0e1f7220 */ /* 0x040fe20000400000 */
[----:B------:R-:W-:Y:S01]  /*1400*/  FSEL R29, -R29, R29, P0 ;  /* 0x0000001d1d1d7208 */ /* 0x000fe20000000100 */
[----:B------:R-:W-:Y:S01]  /*1410*/  FMUL R22, R14, R23 ;  /* 0x000000170e167220 */ /* 0x000fe20000400000 */
[----:B------:R-:W-:Y:S01]  /*1420*/  PLOP3.LUT P0, PT, PT, PT, UP2, 0x80, 0x8 ;  /* 0x000000000008781c */ /* 0x000fe20003f0f028 */
[----:B------:R-:W-:Y:S01]  /*1430*/  FMUL R21, R28, UR24 ;  /* 0x000000181c157c20 */ /* 0x000fe20008400000 */
[----:B------:R-:W-:Y:S01]  /*1440*/  FMUL R26, R15, R26 ;  /* 0x0000001a0f1a7220 */ /* 0x000fe20000400000 */
[----:B------:R-:W-:Y:S01]  /*1450*/  FMUL R20, R29, UR24 ;  /* 0x000000181d147c20 */ /* 0x000fe20008400000 */
[----:B------:R-:W-:Y:S01]  /*1460*/  FSEL R31, -R31, R31, P0 ;  /* 0x0000001f1f1f7208 */ /* 0x000fe20000000100 */
[----:B------:R-:W-:Y:S01]  /*1470*/  FMUL R22, R15, R22 ;  /* 0x000000160f167220 */ /* 0x000fe20000400000 */
[----:B------:R-:W-:Y:S01]  /*1480*/  FFMA R2, R21, R7, R2 ;  /* 0x0000000715027223 */ /* 0x000fe20000000002 */
[----:B------:R-:W-:Y:S01]  /*1490*/  FFMA R3, R20, UR6, R3 ;  /* 0x0000000614037c23 */ /* 0x000fe20008000003 */
[----:B------:R-:W-:Y:S01]  /*14a0*/  FFMA R24, R27, R5, R24 ;  /* 0x000000051b187223 */ /* 0x000fe20000000018 */
[----:B------:R-:W-:Y:S01]  /*14b0*/  FMUL R21, R22, UR24 ;  /* 0x0000001816157c20 */ /* 0x000fe20008400000 */
[----:B------:R-:W-:Y:S01]  /*14c0*/  FMUL R23, R26, UR24 ;  /* 0x000000181a177c20 */ /* 0x000fe20008400000 */
[----:B------:R-:W-:-:S02]  /*14d0*/  FMUL R20, R31, UR24 ;  /* 0x000000181f147c20 */ /* 0x000fc40008400000 */
[----:B------:R-:W-:Y:S01]  /*14e0*/  FFMA R24, R21, R5, R24 ;  /* 0x0000000515187223 */ /* 0x000fe20000000018 */
[----:B------:R-:W-:Y:S01]  /*14f0*/  FFMA R2, R23, R7, R2 ;  /* 0x0000000717027223 */ /* 0x000fe20000000002 */
[----:B------:R-:W-:-:S07]  /*1500*/  FFMA R3, R20, UR6, R3 ;  /* 0x0000000614037c23 */ /* 0x000fce0008000003 */
.L_x_12:
[----:B------:R-:W-:-:S09]  /*1510*/  ULOP3.LUT UP5, URZ, UR14, 0x1, URZ, 0xc0, !UPT ;  /* 0x000000010eff7892 */ /* 0x000fd2000f8ac0ff */
[----:B------:R-:W-:Y:S05]  /*1520*/  BRA.U !UP5, `(.L_x_11) ;  /* 0x000000010d707547 */ /* 0x000fea000b800000 */
[----:B------:R-:W0:Y:S01]  /*1530*/  LDC.64 R20, c[0x0][0x388] ;  /* 0x0000e200ff147b82 */ /* 0x000e220000000a00 */
[----:B------:R-:W1:Y:S01]  /*1540*/  LDCU.64 UR12, c[0x0][0x390] ;  /* 0x00007200ff0c77ac */ /* 0x000e620008000a00 */
[----:B------:R-:W-:Y:S02]  /*1550*/  IADD3 R22, P0, PT, R18, UR5, RZ ;  /* 0x0000000512167c10 */ /* 0x000fe4000ff1e0ff */
[----:B------:R-:W-:Y:S02]  /*1560*/  IADD3 R19, PT, PT, R11, UR5, RZ ;  /* 0x000000050b137c10 */ /* 0x000fe4000fffe0ff */
[----:B------:R-:W-:Y:S02]  /*1570*/  IADD3.X R25, PT, PT, RZ, R25, RZ, P0, !PT ;  /* 0x00000019ff197210 */ /* 0x000fe400007fe4ff */
[----:B-1----:R-:W-:Y:S01]  /*1580*/  LEA R18, P0, R22, UR12, 0x2 ;  /* 0x0000000c16127c11 */ /* 0x002fe2000f8010ff */
[----:B0-----:R-:W-:-:S03]  /*1590*/  IMAD.WIDE R20, R19, 0x4, R20 ;  /* 0x0000000413147825 */ /* 0x001fc600078e0214 */
[----:B------:R-:W-:-:S03]  /*15a0*/  LEA.HI.X R19, R22, UR13, R25, 0x2, P0 ;  /* 0x0000000d16137c11 */ /* 0x000fc600080f1419 */
[----:B------:R-:W2:Y:S04]  /*15b0*/  LDG.E.CONSTANT R21, desc[UR18][R20.64] ;  /* 0x0000001214157981 */ /* 0x000ea8000c1e9900 */
[----:B------:R-:W2:Y:S01]  /*15c0*/  LDG.E.CONSTANT R18, desc[UR18][R18.64] ;  /* 0x0000001212127981 */ /* 0x000ea2000c1e9900 */
[----:B------:R-:W-:Y:S01]  /*15d0*/  PLOP3.LUT P0, PT, PT, PT, UP0, 0x80, 0x8 ;  /* 0x000000000008781c */ /* 0x000fe20003f0f008 */
[----:B--2---:R-:W-:-:S05]  /*15e0*/  FMUL R23, R18, R21 ;  /* 0x0000001512177220 */ /* 0x004fca0000400000 */
[-C--:B------:R-:W-:Y:S01]  /*15f0*/  FSEL R25, -R23, R23.reuse, P0 ;  /* 0x0000001717197208 */ /* 0x080fe20000000100 */
[----:B------:R-:W-:Y:S01]  /*1600*/  FMUL R23, R12, R23 ;  /* 0x000000170c177220 */ /* 0x000fe20000400000 */
[----:B------:R-:W-:-:S03]  /*1610*/  PLOP3.LUT P0, PT, PT, PT, UP1, 0x80, 0x8 ;  /* 0x000000000008781c */ /* 0x000fc60003f0f018 */
[C---:B------:R-:W-:Y:S01]  /*1620*/  FMUL R22, R14.reuse, R25 ;  /* 0x000000190e167220 */ /* 0x040fe20000400000 */
[-C--:B------:R-:W-:Y:S01]  /*1630*/  FSEL R26, -R23, R23.reuse, P0 ;  /* 0x00000017171a7208 */ /* 0x080fe20000000100 */
[----:B------:R-:W-:Y:S01]  /*1640*/  FMUL R23, R14, R23 ;  /* 0x000000170e177220 */ /* 0x000fe20000400000 */
[----:B------:R-:W-:Y:S01]  /*1650*/  PLOP3.LUT P0, PT, PT, PT, UP2, 0x80, 0x8 ;  /* 0x000000000008781c */ /* 0x000fe20003f0f028 */
[C---:B------:R-:W-:Y:S02]  /*1660*/  FMUL R22, R15.reuse, R22 ;  /* 0x000000160f167220 */ /* 0x040fe40000400000 */
[----:B------:R-:W-:Y:S01]  /*1670*/  FMUL R26, R15, R26 ;  /* 0x0000001a0f1a7220 */ /* 0x000fe20000400000 */
[----:B------:R-:W-:Y:S01]  /*1680*/  FSEL R23, -R23, R23, P0 ;  /* 0x0000001717177208 */ /* 0x000fe20000000100 */
[----:B------:R-:W-:Y:S02]  /*1690*/  FMUL R15, R22, UR24 ;  /* 0x00000018160f7c20 */ /* 0x000fe40008400000 */
[----:B------:R-:W-:-:S02]  /*16a0*/  FMUL R19, R26, UR24 ;  /* 0x000000181a137c20 */ /* 0x000fc40008400000 */
[----:B------:R-:W-:Y:S01]  /*16b0*/  FMUL R18, R23, UR24 ;  /* 0x0000001817127c20 */ /* 0x000fe20008400000 */
[----:B------:R-:W-:Y:S01]  /*16c0*/  FFMA R24, R15, R5, R24 ;  /* 0x000000050f187223 */ /* 0x000fe20000000018 */
[----:B------:R-:W-:Y:S02]  /*16d0*/  FFMA R2, R19, R7, R2 ;  /* 0x0000000713027223 */ /* 0x000fe40000000002 */
[----:B------:R-:W-:-:S07]  /*16e0*/  FFMA R3, R18, UR6, R3 ;  /* 0x0000000612037c23 */ /* 0x000fce0008000003 */
.L_x_11:
[----:B------:R-:W-:Y:S01]  /*16f0*/  UPLOP3.LUT UP2, UPT, UPT, UPT, UPT, 0x40, 0x4 ;  /* 0x000000000004789c */ /* 0x000fe20003f4e870 */
[----:B------:R-:W-:Y:S01]  /*1700*/  UMOV UR5, 0x1 ;  /* 0x0000000100057882 */ /* 0x000fe20000000000 */
[----:B------:R-:W-:Y:S09]  /*1710*/  BRA.U UP4, `(.L_x_13) ;  /* 0xfffffff104747547 */ /* 0x000ff2000b83ffff */
[----:B------:R-:W-:Y:S01]  /*1720*/  UPLOP3.LUT UP1, UPT, UPT, UPT, UPT, 0x40, 0x4 ;  /* 0x000000000004789c */ /* 0x000fe20003f2e870 */
[----:B------:R-:W-:Y:S01]  /*1730*/  UMOV UR5, 0x1 ;  /* 0x0000000100057882 */ /* 0x000fe20000000000 */
[----:B------:R-:W-:Y:S09]  /*1740*/  BRA.U UP3, `(.L_x_14) ;  /* 0xfffffff103347547 */ /* 0x000ff2000b83ffff */
[----:B------:R-:W-:Y:S02]  /*1750*/  UISETP.NE.AND UP1, UPT, UR25, URZ, UPT ;  /* 0x000000ff1900728c */ /* 0x000fe4000bf25270 */
[----:B------:R-:W-:Y:S01]  /*1760*/  UPLOP3.LUT UP0, UPT, UPT, UPT, UPT, 0x40, 0x4 ;  /* 0x000000000004789c */ /* 0x000fe20003f0e870 */
[----:B------:R-:W-:-:S06]  /*1770*/  UMOV UR5, 0x1 ;  /* 0x0000000100057882 */ /* 0x000fcc0000000000 */
[----:B------:R-:W-:Y:S05]  /*1780*/  BRA.U UP1, `(.L_x_15) ;  /* 0xffffffed01f87547 */ /* 0x000fea000b83ffff */
[----:B------:R-:W-:-:S09]  /*1790*/  UISETP.NE.AND UP0, UPT, UR26, URZ, UPT ;  /* 0x000000ff1a00728c */ /* 0x000fd2000bf05270 */
[----:B------:R-:W-:Y:S05]  /*17a0*/  BRA.U UP0, `(.L_x_16) ;  /* 0xffffffed00907547 */ /* 0x000fea000b83ffff */
.L_x_6:
[----:B------:R-:W0:Y:S01]  /*17b0*/  LDC.64 R4, c[0x0][0x3a0] ;  /* 0x0000e800ff047b82 */ /* 0x000e220000000a00 */
[----:B------:R-:W-:Y:S01]  /*17c0*/  UMOV UR5, URZ ;  /* 0x000000ff00057c82 */ /* 0x000fe20008000000 */
[----:B0-----:R-:W-:-:S04]  /*17d0*/  IMAD.WIDE.U32 R4, R0, 0xc, R4 ;  /* 0x0000000c00047825 */ /* 0x001fc800078e0004 */
[----:B------:R-:W-:-:S05]  /*17e0*/  VIADD R5, R5, UR5 ;  /* 0x0000000505057c36 */ /* 0x000fca0008000000 */
[----:B------:R-:W-:Y:S04]  /*17f0*/  STG.E desc[UR18][R4.64], R24 ;  /* 0x0000001804007986 */ /* 0x000fe8000c101912 */
[----:B------:R-:W-:Y:S04]  /*1800*/  STG.E desc[UR18][R4.64+0x4], R2 ;  /* 0x0000040204007986 */ /* 0x000fe8000c101912 */
[----:B------:R-:W-:Y:S01]  /*1810*/  STG.E desc[UR18][R4.64+0x8], R3 ;  /* 0x0000080304007986 */ /* 0x000fe2000c101912 */
[----:B------:R-:W-:Y:S05]  /*1820*/  EXIT ;  /* 0x000000000000794d */ /* 0x000fea0003800000 */
        .weak           $__internal_0_$__cuda_sm20_rcp_rn_f32_slowpath
        .type           $__internal_0_$__cuda_sm20_rcp_rn_f32_slowpath,@function
        .size           $__internal_0_$__cuda_sm20_rcp_rn_f32_slowpath,($__internal_1_$__cuda_sm20_rem_u64 - $__internal_0_$__cuda_sm20_rcp_rn_f32_slowpath)
$__internal_0_$__cuda_sm20_rcp_rn_f32_slowpath:
[----:B------:R-:W-:-:S04]  /*1830*/  SHF.L.U32 R16, R4, 0x1, RZ ;  /* 0x0000000104107819 */ /* 0x000fc800000006ff */
[----:B------:R-:W-:-:S04]  /*1840*/  SHF.R.U32.HI R21, RZ, 0x18, R16 ;  /* 0x00000018ff157819 */ /* 0x000fc80000011610 */
[----:B------:R-:W-:-:S13]  /*1850*/  ISETP.NE.U32.AND P0, PT, R21, RZ, PT ;  /* 0x000000ff1500720c */ /* 0x000fda0003f05070 */
[----:B------:R-:W-:Y:S05]  /*1860*/  @P0 BRA `(.L_x_17) ;  /* 0x0000000000340947 */ /* 0x000fea0003800000 */
[----:B------:R-:W-:-:S04]  /*1870*/  SHF.L.U32 R16, R4, 0x1, RZ ;  /* 0x0000000104107819 */ /* 0x000fc800000006ff */
[----:B------:R-:W-:-:S13]  /*1880*/  ISETP.NE.AND P0, PT, R16, RZ, PT ;  /* 0x000000ff1000720c */ /* 0x000fda0003f05270 */
[----:B------:R-:W0:Y:S02]  /*1890*/  @!P0 MUFU.RCP R16, R4 ;  /* 0x0000000400108308 */ /* 0x000e240000001000 */
[----:B0-----:R-:W-:Y:S01]  /*18a0*/  @!P0 R2UR UR4, R16 ;  /* 0x00000000100482ca */ /* 0x001fe200000e0000 */
[----:B------:R-:W-:-:S14]  /*18b0*/  @!P0 BRA `(.L_x_18) ;  /* 0x0000000000b08947 */ /* 0x000fdc0003800000 */
[----:B------:R-:W-:-:S04]  /*18c0*/  FFMA R16, R4, 1.84467440737095516160e+19, RZ ;  /* 0x5f80000004107823 */ /* 0x000fc800000000ff */
[----:B------:R-:W0:Y:S02]  /*18d0*/  MUFU.RCP R17, R16 ;  /* 0x0000001000117308 */ /* 0x000e240000001000 */
[----:B0-----:R-:W-:-:S04]  /*18e0*/  FFMA R4, R16, R17, -1 ;  /* 0xbf80000010047423 */ /* 0x001fc80000000011 */
[----:B------:R-:W-:-:S04]  /*18f0*/  FADD.FTZ R4, -R4, -RZ ;  /* 0x800000ff04047221 */ /* 0x000fc80000010100 */
[----:B------:R-:W-:-:S04]  /*1900*/  FFMA R4, R17, R4, R17 ;  /* 0x0000000411047223 */ /* 0x000fc80000000011 */
[----:B------:R-:W-:-:S05]  /*1910*/  FFMA R4, R4, 1.84467440737095516160e+19, RZ ;  /* 0x5f80000004047823 */ /* 0x000fca00000000ff */
[----:B------:R-:W-:Y:S01]  /*1920*/  R2UR UR4, R4 ;  /* 0x00000000040472ca */ /* 0x000fe200000e0000 */
[----:B------:R-:W-:-:S14]  /*1930*/  BRA `(.L_x_18) ;  /* 0x0000000000907947 */ /* 0x000fdc0003800000 */
.L_x_17:
[----:B------:R-:W-:-:S05]  /*1940*/  VIADD R23, R21, 0xffffff03 ;  /* 0xffffff0315177836 */ /* 0x000fca0000000000 */
[----:B------:R-:W-:-:S13]  /*1950*/  ISETP.GT.U32.AND P0, PT, R23, 0x1, PT ;  /* 0x000000011700780c */ /* 0x000fda0003f04070 */
[----:B------:R-:W-:Y:S05]  /*1960*/  @P0 BRA `(.L_x_19) ;  /* 0x00000000007c0947 */ /* 0x000fea0003800000 */
[----:B------:R-:W-:Y:S01]  /*1970*/  LOP3.LUT R16, R4, 0x7fffff, RZ, 0xc0, !PT ;  /* 0x007fffff04107812 */ /* 0x000fe200078ec0ff */
[----:B------:R-:W-:-:S03]  /*1980*/  HFMA2 R20, -RZ, RZ, 0, 1.78813934326171875e-07 ;  /* 0x00000003ff147431 */ /* 0x000fc600000001ff */
[----:B------:R-:W-:-:S04]  /*1990*/  LOP3.LUT R16, R16, 0x3f800000, RZ, 0xfc, !PT ;  /* 0x3f80000010107812 */ /* 0x000fc800078efcff */
[----:B------:R-:W0:Y:S01]  /*19a0*/  MUFU.RCP R17, R16 ;  /* 0x0000001000117308 */ /* 0x000e220000001000 */
[----:B------:R-:W-:Y:S01]  /*19b0*/  SHF.L.U32 R20, R20, R23, RZ ;  /* 0x0000001714147219 */ /* 0x000fe200000006ff */
[----:B0-----:R-:W-:-:S04]  /*19c0*/  FFMA R18, R16, R17, -1 ;  /* 0xbf80000010127423 */ /* 0x001fc80000000011 */
[----:B------:R-:W-:-:S04]  /*19d0*/  FADD.FTZ R18, -R18, -RZ ;  /* 0x800000ff12127221 */ /* 0x000fc80000010100 */
[CCC-:B------:R-:W-:Y:S01]  /*19e0*/  FFMA.RM R19, R17.reuse, R18.reuse, R17.reuse ;  /* 0x0000001211137223 */ /* 0x1c0fe20000004011 */
[----:B------:R-:W-:-:S04]  /*19f0*/  FFMA.RP R18, R17, R18, R17 ;  /* 0x0000001211127223 */ /* 0x000fc80000008011 */
[C---:B------:R-:W-:Y:S02]  /*1a00*/  LOP3.LUT R17, R19.reuse, 0x7fffff, RZ, 0xc0, !PT ;  /* 0x007fffff13117812 */ /* 0x040fe400078ec0ff */
[----:B------:R-:W-:Y:S02]  /*1a10*/  FSETP.NEU.FTZ.AND P0, PT, R19, R18, PT ;  /* 0x000000121300720b */ /* 0x000fe40003f1d000 */
[----:B------:R-:W-:Y:S02]  /*1a20*/  LOP3.LUT R17, R17, 0x800000, RZ, 0xfc, !PT ;  /* 0x0080000011117812 */ /* 0x000fe400078efcff */
[----:B------:R-:W-:Y:S02]  /*1a30*/  SEL R18, RZ, 0xffffffff, !P0 ;  /* 0xffffffffff127807 */ /* 0x000fe40004000000 */
[----:B------:R-:W-:Y:S02]  /*1a40*/  LOP3.LUT R20, R20, R17, RZ, 0xc0, !PT ;  /* 0x0000001114147212 */ /* 0x000fe400078ec0ff */
[----:B------:R-:W-:-:S02]  /*1a50*/  IADD3 R18, PT, PT, -R18, RZ, RZ ;  /* 0x000000ff12127210 */ /* 0x000fc40007ffe1ff */
[-C--:B------:R-:W-:Y:S02]  /*1a60*/  SHF.R.U32.HI R20, RZ, R23.reuse, R20 ;  /* 0x00000017ff147219 */ /* 0x080fe40000011614 */
[----:B------:R-:W-:Y:S02]  /*1a70*/  LOP3.LUT P1, RZ, R18, R23, R17, 0xf8, !PT ;  /* 0x0000001712ff7212 */ /* 0x000fe4000782f811 */
[C---:B------:R-:W-:Y:S02]  /*1a80*/  LOP3.LUT P0, RZ, R20.reuse, 0x1, RZ, 0xc0, !PT ;  /* 0x0000000114ff7812 */ /* 0x040fe4000780c0ff */
[----:B------:R-:W-:-:S04]  /*1a90*/  LOP3.LUT P2, RZ, R20, 0x2, RZ, 0xc0, !PT ;  /* 0x0000000214ff7812 */ /* 0x000fc8000784c0ff */
[----:B------:R-:W-:Y:S02]  /*1aa0*/  PLOP3.LUT P0, PT, P0, P1, P2, 0xe0, 0x0 ;  /* 0x000000000000781c */ /* 0x000fe40000703c20 */
[----:B------:R-:W-:Y:S02]  /*1ab0*/  LOP3.LUT P1, RZ, R4, 0x7fffff, RZ, 0xc0, !PT ;  /* 0x007fffff04ff7812 */ /* 0x000fe4000782c0ff */
[----:B------:R-:W-:-:S05]  /*1ac0*/  SEL R16, RZ, 0x1, !P0 ;  /* 0x00000001ff107807 */ /* 0x000fca0004000000 */
[----:B------:R-:W-:-:S05]  /*1ad0*/  IMAD.MOV R16, RZ, RZ, -R16 ;  /* 0x000000ffff107224 */ /* 0x000fca00078e0a10 */
[----:B------:R-:W-:Y:S02]  /*1ae0*/  ISETP.GE.AND P0, PT, R16, RZ, PT ;  /* 0x000000ff1000720c */ /* 0x000fe40003f06270 */
[----:B------:R-:W-:-:S04]  /*1af0*/  IADD3 R16, PT, PT, R21, -0xfc, RZ ;  /* 0xffffff0415107810 */ /* 0x000fc80007ffe0ff */
[----:B------:R-:W-:-:S07]  /*1b00*/  SHF.R.U32.HI R17, RZ, R16, R17 ;  /* 0x00000010ff117219 */ /* 0x000fce0000011611 */
[----:B------:R-:W-:-:S05]  /*1b10*/  @!P0 IADD3 R17, PT, PT, R17, 0x1, RZ ;  /* 0x0000000111118810 */ /* 0x000fca0007ffe0ff */
[----:B------:R-:W-:-:S05]  /*1b20*/  @!P1 IMAD.SHL.U32 R17, R17, 0x2, RZ ;  /* 0x0000000211119824 */ /* 0x000fca00078e00ff */
[----:B------:R-:W-:-:S04]  /*1b30*/  LOP3.LUT R4, R17, 0x80000000, R4, 0xf8, !PT ;  /* 0x8000000011047812 */ /* 0x000fc800078ef804 */
[----:B------:R-:W-:Y:S01]  /*1b40*/  R2UR UR4, R4 ;  /* 0x00000000040472ca */ /* 0x000fe200000e0000 */
[----:B------:R-:W-:-:S14]  /*1b50*/  BRA `(.L_x_18) ;  /* 0x0000000000087947 */ /* 0x000fdc0003800000 */
.L_x_19:
[----:B------:R-:W0:Y:S02]  /*1b60*/  MUFU.RCP R4, R4 ;  /* 0x0000000400047308 */ /* 0x000e240000001000 */
[----:B0-----:R-:W-:-:S15]  /*1b70*/  R2UR UR4, R4 ;  /* 0x00000000040472ca */ /* 0x001fde00000e0000 */
.L_x_18:
[----:B------:R-:W-:Y:S02]  /*1b80*/  MOV R16, R14 ;  /* 0x0000000e00107202 */ /* 0x000fe40000000f00 */
[----:B------:R-:W-:-:S04]  /*1b90*/  MOV R17, 0x0 ;  /* 0x0000000000117802 */ /* 0x000fc80000000f00 */
[----:B------:R-:W-:Y:S05]  /*1ba0*/  RET.REL.NODEC R16 `(_ZN3lfs5tetra4cuda36_GLOBAL__N__b3298b3b_4_k_cu_dab2cf3e34hash_grid_position_backward_kernelEPKfS4_S4_S4_PfS4_PKmmiim) ;  /* 0xffffffe410147950 */ /* 0x000fea0003c3ffff */
        .weak           $__internal_1_$__cuda_sm20_rem_u64
        .type           $__internal_1_$__cuda_sm20_rem_u64,@function
        .size           $__internal_1_$__cuda_sm20_rem_u64,(.L_x_66 - $__internal_1_$__cuda_sm20_rem_u64)
$__internal_1_$__cuda_sm20_rem_u64:
[----:B------:R-:W0:Y:S01]  /*1bb0*/  LDCU.64 UR12, c[0x0][0x3c8] ;  /* 0x00007900ff0c77ac */ /* 0x000e220008000a00 */
[----:B------:R-:W1:Y:S01]  /*1bc0*/  LDCU.64 UR22, c[0x0][0x3c8] ;  /* 0x00007900ff1677ac */ /* 0x000e620008000a00 */
[----:B0-----:R-:W0:Y:S08]  /*1bd0*/  I2F.U64.RP R21, UR12 ;  /* 0x0000000c00157d12 */ /* 0x001e300008309000 */
[----:B0-----:R-:W0:Y:S02]  /*1be0*/  MUFU.RCP R21, R21 ;  /* 0x0000001500157308 */ /* 0x001e240000001000 */
[----:B0-----:R-:W-:-:S06]  /*1bf0*/  VIADD R18, R21, 0x1ffffffe ;  /* 0x1ffffffe15127836 */ /* 0x001fcc0000000000 */
[----:B------:R-:W0:Y:S02]  /*1c00*/  F2I.U64.TRUNC R18, R18 ;  /* 0x0000001200127311 */ /* 0x000e24000020d800 */
[----:B0-----:R-:W-:Y:S02]  /*1c10*/  R2UR UR12, R18 ;  /* 0x00000000120c72ca */ /* 0x001fe400000e0000 */
[----:B------:R-:W-:Y:S01]  /*1c20*/  R2UR UR13, R19 ;  /* 0x00000000130d72ca */ /* 0x000fe200000e0000 */
[----:B------:R-:W-:-:S10]  /*1c30*/  HFMA2 R19, -RZ, RZ, 0, 0 ;  /* 0x00000000ff137431 */ /* 0x000fd400000001ff */
[----:B-1----:R-:W-:-:S04]  /*1c40*/  UIMAD.WIDE.U32 UR14, UR12, UR22, URZ ;  /* 0x000000160c0e72a5 */ /* 0x002fc8000f8e00ff */
[----:B------:R-:W-:Y:S02]  /*1c50*/  UIADD3 UR11, UP5, UPT, URZ, -UR14, URZ ;  /* 0x8000000eff0b7290 */ /* 0x000fe4000ffbe0ff */
[----:B------:R-:W-:Y:S02]  /*1c60*/  UIMAD UR5, UR12, UR23, UR15 ;  /* 0x000000170c0572a4 */ /* 0x000fe4000f8e020f */
[----:B------:R-:W-:Y:S02]  /*1c70*/  UIMAD.WIDE.U32 UR14, UR12, UR11, URZ ;  /* 0x0000000b0c0e72a5 */ /* 0x000fe4000f8e00ff */
[----:B------:R-:W-:-:S04]  /*1c80*/  UIMAD UR5, UR13, UR22, UR5 ;  /* 0x000000160d0572a4 */ /* 0x000fc8000f8e0205 */
[----:B------:R-:W-:Y:S01]  /*1c90*/  UIADD3.X UR20, UPT, UPT, URZ, ~UR5, URZ, UP5, !UPT ;  /* 0x80000005ff147290 */ /* 0x000fe2000affe4ff */
[----:B------:R-:W-:Y:S01]  /*1ca0*/  UMOV UR14, UR15 ;  /* 0x0000000f000e7c82 */ /* 0x000fe20008000000 */
[----:B------:R-:W-:Y:S02]  /*1cb0*/  UMOV UR15, UR12 ;  /* 0x0000000c000f7c82 */ /* 0x000fe40008000000 */
[----:B------:R-:W-:Y:S02]  /*1cc0*/  UIMAD.WIDE.U32 UR16, UR13, UR20, URZ ;  /* 0x000000140d1072a5 */ /* 0x000fe4000f8e00ff */
[----:B------:R-:W-:Y:S02]  /*1cd0*/  UIMAD.WIDE.U32 UR14, UP5, UR12, UR20, UR14 ;  /* 0x000000140c0e72a5 */ /* 0x000fe4000f8a000e */
[----:B------:R-:W-:Y:S02]  /*1ce0*/  UIMAD UR20, UR13, UR20, URZ ;  /* 0x000000140d1472a4 */ /* 0x000fe4000f8e02ff */
[----:B------:R-:W-:-:S02]  /*1cf0*/  UIADD3.X UR5, UPT, UPT, UR17, UR13, URZ, UP5, !UPT ;  /* 0x0000000d11057290 */ /* 0x000fc4000affe4ff */
[----:B------:R-:W-:-:S04]  /*1d00*/  UIMAD.WIDE.U32 UR14, UP5, UR13, UR11, UR14 ;  /* 0x0000000b0d0e72a5 */ /* 0x000fc8000f8a000e */
[----:B------:R-:W-:-:S04]  /*1d10*/  UIADD3 UR15, UP6, UPT, UR20, UR15, URZ ;  /* 0x0000000f140f7290 */ /* 0x000fc8000ffde0ff */
[----:B------:R-:W-:Y:S02]  /*1d20*/  UIMAD.WIDE.U32 UR12, UR15, UR22, URZ ;  /* 0x000000160f0c72a5 */ /* 0x000fe4000f8e00ff */
[----:B------:R-:W-:Y:S02]  /*1d30*/  UIADD3.X UR5, UPT, UPT, URZ, URZ, UR5, UP6, UP5 ;  /* 0x000000ffff057290 */ /* 0x000fe4000b7ea405 */
[----:B------:R-:W-:Y:S02]  /*1d40*/  UIADD3 UR16, UP5, UPT, URZ, -UR12, URZ ;  /* 0x8000000cff107290 */ /* 0x000fe4000ffbe0ff */
[----:B------:R-:W-:Y:S02]  /*1d50*/  UIMAD UR11, UR15, UR23, UR13 ;  /* 0x000000170f0b72a4 */ /* 0x000fe4000f8e020d */
[----:B------:R-:W-:Y:S02]  /*1d60*/  UIMAD.WIDE.U32 UR28, UR15, UR16, URZ ;  /* 0x000000100f1c72a5 */ /* 0x000fe4000f8e00ff */
[----:B------:R-:W-:-:S04]  /*1d70*/  UIMAD UR11, UR5, UR22, UR11 ;  /* 0x00000016050b72a4 */ /* 0x000fc8000f8e020b */
[----:B------:R-:W-:Y:S01]  /*1d80*/  UIADD3.X UR17, UPT, UPT, URZ, ~UR11, URZ, UP5, !UPT ;  /* 0x8000000bff117290 */ /* 0x000fe2000affe4ff */
[----:B------:R-:W-:-:S03]  /*1d90*/  UMOV UR14, UR29 ;  /* 0x0000001d000e7c82 */ /* 0x000fc60008000000 */
[----:B------:R-:W-:Y:S02]  /*1da0*/  UIMAD.WIDE.U32 UR12, UR5, UR17, URZ ;  /* 0x00000011050c72a5 */ /* 0x000fe4000f8e00ff */
[----:B------:R-:W-:Y:S02]  /*1db0*/  UIMAD.WIDE.U32 UR14, UP5, UR15, UR17, UR14 ;  /* 0x000000110f0e72a5 */ /* 0x000fe4000f8a000e */
[----:B------:R-:W-:Y:S02]  /*1dc0*/  UIMAD UR17, UR5, UR17, URZ ;  /* 0x00000011051172a4 */ /* 0x000fe4000f8e02ff */
[----:B------:R-:W-:Y:S02]  /*1dd0*/  UIADD3.X UR11, UPT, UPT, UR13, UR5, URZ, UP5, !UPT ;  /* 0x000000050d0b7290 */ /* 0x000fe4000affe4ff */
[----:B------:R-:W-:-:S04]  /*1de0*/  UIMAD.WIDE.U32 UR14, UP5, UR5, UR16, UR14 ;  /* 0x00000010050e72a5 */ /* 0x000fc8000f8a000e */
[----:B------:R-:W-:-:S04]  /*1df0*/  UIADD3 UR5, UP6, UPT, UR17, UR15, URZ ;  /* 0x0000000f11057290 */ /* 0x000fc8000ffde0ff */
[----:B------:R-:W-:Y:S02]  /*1e00*/  UIADD3.X UR11, UPT, UPT, URZ, URZ, UR11, UP6, UP5 ;  /* 0x000000ffff0b7290 */ /* 0x000fe4000b7ea40b */
[----:B------:R-:W-:Y:S01]  /*1e10*/  IMAD.HI.U32 R18, R15, UR5, RZ ;  /* 0x000000050f127c27 */ /* 0x000fe2000f8e00ff */
[----:B------:R-:W-:-:S04]  /*1e20*/  UISETP.NE.U32.AND UP5, UPT, UR22, URZ, UPT ;  /* 0x000000ff1600728c */ /* 0x000fc8000bfa5070 */
[----:B------:R-:W-:Y:S01]  /*1e30*/  UISETP.NE.AND.EX UP5, UPT, UR23, URZ, UPT, UP5 ;  /* 0x000000ff1700728c */ /* 0x000fe2000bfa5350 */
[----:B------:R-:W-:-:S05]  /*1e40*/  IMAD.WIDE.U32 R18, RZ, UR5, R18 ;  /* 0x00000005ff127c25 */ /* 0x000fca000f8e0012 */
[----:B------:R-:W-:Y:S01]  /*1e50*/  PLOP3.LUT P2, PT, PT, PT, UP5, 0x40, 0x4 ;  /* 0x000000000004781c */ /* 0x000fe20003f4e858 */
[----:B------:R-:W-:Y:S01]  /*1e60*/  IMAD.HI.U32 R18, P0, R15, UR11, R18 ;  /* 0x0000000b0f127c27 */ /* 0x000fe2000f800012 */
[----:B------:R-:W-:-:S04]  /*1e70*/  PLOP3.LUT P1, PT, PT, PT, UP5, 0x40, 0x4 ;  /* 0x000000000004781c */ /* 0x000fc80003f2e858 */
[----:B------:R-:W-:Y:S02]  /*1e80*/  IADD3 R23, P3, PT, RZ, R18, RZ ;  /* 0x00000012ff177210 */ /* 0x000fe40007f7e0ff */
[----:B------:R-:W-:-:S03]  /*1e90*/  IADD3.X R21, PT, PT, RZ, RZ, RZ, P0, !PT ;  /* 0x000000ffff157210 */ /* 0x000fc600007fe4ff */
[----:B------:R-:W-:-:S04]  /*1ea0*/  IMAD.WIDE.U32 R18, R23, UR22, RZ ;  /* 0x0000001617127c25 */ /* 0x000fc8000f8e00ff */
[----:B------:R-:W-:Y:S01]  /*1eb0*/  IMAD.X R21, RZ, RZ, R21, P3 ;  /* 0x000000ffff157224 */ /* 0x000fe200018e0615 */
[----:B------:R-:W-:Y:S01]  /*1ec0*/  IADD3 R18, P3, PT, -R18, R15, RZ ;  /* 0x0000000f12127210 */ /* 0x000fe20007f7e1ff */
[----:B------:R-:W-:-:S03]  /*1ed0*/  IMAD R22, R23, UR23, R19 ;  /* 0x0000001717167c24 */ /* 0x000fc6000f8e0213 */
[----:B------:R-:W-:Y:S01]  /*1ee0*/  ISETP.GE.U32.AND P0, PT, R18, UR22, PT ;  /* 0x0000001612007c0c */ /* 0x000fe2000bf06070 */
[----:B------:R-:W-:-:S05]  /*1ef0*/  IMAD R21, R21, UR22, R22 ;  /* 0x0000001615157c24 */ /* 0x000fca000f8e0216 */
[----:B------:R-:W-:Y:S02]  /*1f00*/  IADD3.X R21, PT, PT, RZ, ~R21, RZ, P3, !PT ;  /* 0x80000015ff157210 */ /* 0x000fe40001ffe4ff */
[----:B------:R-:W-:Y:S02]  /*1f10*/  IADD3 R15, P3, PT, R18, -UR22, RZ ;  /* 0x80000016120f7c10 */ /* 0x000fe4000ff7e0ff */
[C---:B------:R-:W-:Y:S02]  /*1f20*/  ISETP.GE.U32.AND.EX P0, PT, R21.reuse, UR23, PT, P0 ;  /* 0x0000001715007c0c */ /* 0x040fe4000bf06100 */
[----:B------:R-:W-:Y:S02]  /*1f30*/  IADD3.X R22, PT, PT, R21, ~UR23, RZ, P3, !PT ;  /* 0x8000001715167c10 */ /* 0x000fe40009ffe4ff */
[----:B------:R-:W-:Y:S02]  /*1f40*/  SEL R15, R15, R18, P0 ;  /* 0x000000120f0f7207 */ /* 0x000fe40000000000 */
[----:B------:R-:W-:-:S02]  /*1f50*/  SEL R22, R22, R21, P0 ;  /* 0x0000001516167207 */ /* 0x000fc40000000000 */
[C---:B------:R-:W-:Y:S02]  /*1f60*/  ISETP.GE.U32.AND P0, PT, R15.reuse, UR22, PT ;  /* 0x000000160f007c0c */ /* 0x040fe4000bf06070 */
[----:B------:R-:W-:Y:S02]  /*1f70*/  IADD3 R18, P3, PT, R15, -UR22, RZ ;  /* 0x800000160f127c10 */ /* 0x000fe4000ff7e0ff */
[C---:B------:R-:W-:Y:S02]  /*1f80*/  ISETP.GE.U32.AND.EX P0, PT, R22.reuse, UR23, PT, P0 ;  /* 0x0000001716007c0c */ /* 0x040fe4000bf06100 */
[----:B------:R-:W-:Y:S02]  /*1f90*/  IADD3.X R19, PT, PT, R22, ~UR23, RZ, P3, !PT ;  /* 0x8000001716137c10 */ /* 0x000fe40009ffe4ff */
[----:B------:R-:W-:Y:S02]  /*1fa0*/  MOV R21, 0x0 ;  /* 0x0000000000157802 */ /* 0x000fe40000000f00 */
[----:B------:R-:W-:-:S02]  /*1fb0*/  SEL R18, R18, R15, P0 ;  /* 0x0000000f12127207 */ /* 0x000fc40000000000 */
[----:B------:R-:W-:Y:S02]  /*1fc0*/  SEL R19, R19, R22, P0 ;  /* 0x0000001613137207 */ /* 0x000fe40000000000 */
[----:B------:R-:W-:Y:S02]  /*1fd0*/  SEL R18, R18, 0xffffffff, !P2 ;  /* 0xffffffff12127807 */ /* 0x000fe40005000000 */
[----:B------:R-:W-:Y:S01]  /*1fe0*/  SEL R19, R19, 0xffffffff, !P1 ;  /* 0xffffffff13137807 */ /* 0x000fe20004800000 */
[----:B------:R-:W-:Y:S06]  /*1ff0*/  RET.REL.NODEC R20 `(_ZN3lfs5tetra4cuda36_GLOBAL__N__b3298b3b_4_k_cu_dab2cf3e34hash_grid_position_backward_kernelEPKfS4_S4_S4_PfS4_PKmmiim) ;  /* 0xffffffe014007950 */ /* 0x000fec0003c3ffff */
.L_x_20:
[----:B------:R-:W-:-:S00]  /*2000*/  BRA `(.L_x_20) ;  /* 0xfffffffc00fc7947 */ /* 0x000fc0000383ffff */
[----:B------:R-:W-:-:S00]  /*2010*/  NOP ;  /* 0x0000000000007918 */ /* 0x000fc00000000000 */
        /* <DEDUP_REMOVED lines=14> */
.L_x_66:


//--------------------- .text._ZN3lfs5tetra4cuda36_GLOBAL__N__b3298b3b_4_k_cu_dab2cf3e25hash_grid_backward_kernelEPKfS4_S4_PfS4_PKmmiim --------------------------
	.section	.text._ZN3lfs5tetra4cuda36_GLOBAL__N__b3298b3b_4_k_cu_dab2cf3e25hash_grid_backward_kernelEPKfS4_S4_PfS4_PKmmiim,"ax",@progbits
	.align	128
.text._ZN3lfs5tetra4cuda36_GLOBAL__N__b3298b3b_4_k_cu_dab2cf3e25hash_grid_backward_kernelEPKfS4_S4_PfS4_PKmmiim:
        .type           _ZN3lfs5tetra4cuda36_GLOBAL__N__b3298b3b_4_k_cu_dab2cf3e25hash_grid_backward_kernelEPKfS4_S4_PfS4_PKmmiim,@function
        .size           _ZN3lfs5tetra4cuda36_GLOBAL__N__b3298b3b_4_k_cu_dab2cf3e25hash_grid_backward_kernelEPKfS4_S4_PfS4_PKmmiim,(.L_x_69 - _ZN3lfs5tetra4cuda36_GLOBAL__N__b3298b3b_4_k_cu_dab2cf3e25hash_grid_backward_kernelEPKfS4_S4_PfS4_PKmmiim)
        .other          _ZN3lfs5tetra4cuda36_GLOBAL__N__b3298b3b_4_k_cu_dab2cf3e25hash_grid_backward_kernelEPKfS4_S4_PfS4_PKmmiim,@"STO_CUDA_ENTRY STV_DEFAULT"
_ZN3lfs5tetra4cuda36_GLOBAL__N__b3298b3b_4_k_cu_dab2cf3e25hash_grid_backward_kernelEPKfS4_S4_PfS4_PKmmiim:
        /* <DEDUP_REMOVED lines=14> */
[----:B------:R-:W-:Y:S01]  /*00e0*/  UMOV UR4, URZ ;  /* 0x000000ff00047c82 */ /* 0x000fe20008000000 */
[----:B-1----:R-:W-:-:S02]  /*00f0*/  IMAD.WIDE.U32 R12, R3, 0xc, R12 ;  /* 0x0000000c030c7825 */ /* 0x002fc400078e000c */
[----:B------:R0:W5:Y:S02]  /*0100*/  LDG.E.CONSTANT R7, desc[UR14][R14.64+0x4] ;  /* 0x0000040e0e077981 */ /* 0x000164000c1e9900 */
[----:B------:R-:W-:Y:S02]  /*0110*/  VIADD R13, R13, UR4 ;  /* 0x000000040d0d7c36 */ /* 0x000fe40008000000 */
[----:B------:R0:W5:Y:S04]  /*0120*/  LDG.E.CONSTANT R6, desc[UR14][R14.64+0x8] ;  /* 0x0000080e0e067981 */ /* 0x000168000c1e9900 */
[----:B------:R0:W5:Y:S04]  /*0130*/  LDG.E.CONSTANT R3, desc[UR14][R12.64] ;  /* 0x0000000e0c037981 */ /* 0x000168000c1e9900 */
[----:B------:R0:W5:Y:S04]  /*0140*/  LDG.E.CONSTANT R4, desc[UR14][R12.64+0x4] ;  /* 0x0000040e0c047981 */ /* 0x000168000c1e9900 */
[----:B------:R0:W5:Y:S04]  /*0150*/  LDG.E.CONSTANT R5, desc[UR14][R12.64+0x8] ;  /* 0x0000080e0c057981 */ /* 0x000168000c1e9900 */
[----:B------:R0:W5:Y:S04]  /*0160*/  LDG.E.CONSTANT R10, desc[UR14][R14.64+0x10] ;  /* 0x0000100e0e0a7981 */ /* 0x000168000c1e9900 */
[----:B------:R0:W5:Y:S01]  /*0170*/  LDG.E.CONSTANT R9, desc[UR14][R14.64+0x14] ;  /* 0x0000140e0e097981 */ /* 0x000162000c1e9900 */
[----:B--2---:R-:W-:-:S04]  /*0180*/  FADD R11, -R2, R11 ;  /* 0x0000000b020b7221 */ /* 0x004fc80000000100 */
[----:B------:R-:W-:-:S04]  /*0190*/  FADD R0, R11, 9.9999999392252902908e-09 ;  /* 0x322bcc770b007421 */ /* 0x000fc80000000000 */
[----:B------:R-:W-:-:S05]  /*01a0*/  VIADD R8, R0, 0x1800000 ;  /* 0x0180000000087836 */ /* 0x000fca0000000000 */
[----:B------:R-:W-:-:S04]  /*01b0*/  LOP3.LUT R8, R8, 0x7f800000, RZ, 0xc0, !PT ;  /* 0x7f80000008087812 */ /* 0x000fc800078ec0ff */
[----:B------:R-:W-:-:S13]  /*01c0*/  ISETP.GT.U32.AND P0, PT, R8, 0x1ffffff, PT ;  /* 0x01ffffff0800780c */ /* 0x000fda0003f04070 */
[----:B0-----:R-:W-:Y:S05]  /*01d0*/  @P0 BRA `(.L_x_21) ;  /* 0x0000000000100947 */ /* 0x001fea0003800000 */
[----:B------:R-:W-:-:S07]  /*01e0*/  MOV R12, 0x200 ;  /* 0x00000200000c7802 */ /* 0x000fce0000000f00 */
[----:B-----5:R-:W-:Y:S05]  /*01f0*/  CALL.REL.NOINC `($__internal_2_$__cuda_sm20_rcp_rn_f32_slowpath) ;  /* 0x0000001000e87944 */ /* 0x020fea0003c00000 */
[----:B------:R-:W-:Y:S01]  /*0200*/  MOV R8, R11 ;  /* 0x0000000b00087202 */ /* 0x000fe20000000f00 */
[----:B------:R-:W-:Y:S06]  /*0210*/  BRA `(.L_x_22) ;  /* 0x0000000000107947 */ /* 0x000fec0003800000 */
.L_x_21:
[----:B------:R-:W0:Y:S02]  /*0220*/  MUFU.RCP R11, R0 ;  /* 0x00000000000b7308 */ /* 0x000e240000001000 */
[----:B0-----:R-:W-:-:S04]  /*0230*/  FFMA R8, R0, R11, -1 ;  /* 0xbf80000000087423 */ /* 0x001fc8000000000b */
[----:B------:R-:W-:-:S04]  /*0240*/  FADD.FTZ R8, -R8, -RZ ;  /* 0x800000ff08087221 */ /* 0x000fc80000010100 */
[----:B------:R-:W-:-:S07]  /*0250*/  FFMA R8, R11, R8, R11 ;  /* 0x000000080b087223 */ /* 0x000fce000000000b */
.L_x_22:
[----:B-----5:R-:W-:-:S04]  /*0260*/  FADD R10, -R7, R10 ;  /* 0x0000000a070a7221 */ /* 0x020fc80000000100 */
[----:B------:R-:W-:-:S04]  /*0270*/  FADD R0, R10, 9.9999999392252902908e-09 ;  /* 0x322bcc770a007421 */ /* 0x000fc80000000000 */
[----:B------:R-:W-:-:S05]  /*0280*/  VIADD R10, R0, 0x1800000 ;  /* 0x01800000000a7836 */ /* 0x000fca0000000000 */
[----:B------:R-:W-:-:S04]  /*0290*/  LOP3.LUT R10, R10, 0x7f800000, RZ, 0xc0, !PT ;  /* 0x7f8000000a0a7812 */ /* 0x000fc800078ec0ff */
[----:B------:R-:W-:-:S13]  /*02a0*/  ISETP.GT.U32.AND P0, PT, R10, 0x1ffffff, PT ;  /* 0x01ffffff0a00780c */ /* 0x000fda0003f04070 */
[----:B------:R-:W-:Y:S05]  /*02b0*/  @P0 BRA `(.L_x_23) ;  /* 0x0000000000100947 */ /* 0x000fea0003800000 */
[----:B------:R-:W-:-:S07]  /*02c0*/  MOV R12, 0x2e0 ;  /* 0x000002e0000c7802 */ /* 0x000fce0000000f00 */
[----:B------:R-:W-:Y:S05]  /*02d0*/  CALL.REL.NOINC `($__internal_2_$__cuda_sm20_rcp_rn_f32_slowpath) ;  /* 0x0000001000b07944 */ /* 0x000fea0003c00000 */
[----:B------:R-:W-:Y:S01]  /*02e0*/  IMAD.MOV.U32 R10, RZ, RZ, R11 ;  /* 0x000000ffff0a7224 */ /* 0x000fe200078e000b */
[----:B------:R-:W-:Y:S06]  /*02f0*/  BRA `(.L_x_24) ;  /* 0x0000000000107947 */ /* 0x000fec0003800000 */
.L_x_23:
[----:B------:R-:W0:Y:S02]  /*0300*/  MUFU.RCP R11, R0 ;  /* 0x00000000000b7308 */ /* 0x000e240000001000 */
[----:B0-----:R-:W-:-:S04]  /*0310*/  FFMA R10, R0, R11, -1 ;  /* 0xbf800000000a7423 */ /* 0x001fc8000000000b */
[----:B------:R-:W-:-:S04]  /*0320*/  FADD.FTZ R10, -R10, -RZ ;  /* 0x800000ff0a0a7221 */ /* 0x000fc80000010100 */
[----:B------:R-:W-:-:S07]  /*0330*/  FFMA R10, R11, R10, R11 ;  /* 0x0000000a0b0a7223 */ /* 0x000fce000000000b */
.L_x_24:
[----:B------:R-:W-:-:S04]  /*0340*/  FADD R9, -R6, R9 ;  /* 0x0000000906097221 */ /* 0x000fc80000000100 */
[----:B------:R-:W-:-:S05]  /*0350*/  FADD R0, R9, 9.9999999392252902908e-09 ;  /* 0x322bcc7709007421 */ /* 0x000fca0000000000 */
[----:B------:R-:W-:-:S04]  /*0360*/  IADD3 R9, PT, PT, R0, 0x1800000, RZ ;  /* 0x0180000000097810 */ /* 0x000fc80007ffe0ff */
[----:B------:R-:W-:-:S04]  /*0370*/  LOP3.LUT R9, R9, 0x7f800000, RZ, 0xc0, !PT ;  /* 0x7f80000009097812 */ /* 0x000fc800078ec0ff */
[----:B------:R-:W-:-:S13]  /*0380*/  ISETP.GT.U32.AND P0, PT, R9, 0x1ffffff, PT ;  /* 0x01ffffff0900780c */ /* 0x000fda0003f04070 */
[----:B------:R-:W-:Y:S05]  /*0390*/  @P0 BRA `(.L_x_25) ;  /* 0x0000000000100947 */ /* 0x000fea0003800000 */
[----:B------:R-:W-:-:S07]  /*03a0*/  MOV R12, 0x3c0 ;  /* 0x000003c0000c7802 */ /* 0x000fce0000000f00 */
[----:B------:R-:W-:Y:S05]  /*03b0*/  CALL.REL.NOINC `($__internal_2_$__cuda_sm20_rcp_rn_f32_slowpath) ;  /* 0x0000001000787944 */ /* 0x000fea0003c00000 */
[----:B------:R-:W-:Y:S01]  /*03c0*/  IMAD.MOV.U32 R9, RZ, RZ, R11 ;  /* 0x000000ffff097224 */ /* 0x000fe200078e000b */
[----:B------:R-:W-:Y:S06]  /*03d0*/  BRA `(.L_x_26) ;  /* 0x0000000000107947 */ /* 0x000fec0003800000 */
.L_x_25:
[----:B------:R-:W0:Y:S02]  /*03e0*/  MUFU.RCP R9, R0 ;  /* 0x0000000000097308 */ /* 0x000e240000001000 */
[----:B0-----:R-:W-:-:S04]  /*03f0*/  FFMA R11, R0, R9, -1 ;  /* 0xbf800000000b7423 */ /* 0x001fc80000000009 */
[----:B------:R-:W-:-:S04]  /*0400*/  FADD.FTZ R12, -R11, -RZ ;  /* 0x800000ff0b0c7221 */ /* 0x000fc80000010100 */
[----:B------:R-:W-:-:S07]  /*0410*/  FFMA R9, R9, R12, R9 ;  /* 0x0000000c09097223 */ /* 0x000fce0000000009 */
.L_x_26:
[----:B------:R-:W0:Y:S02]  /*0420*/  LDC R0, c[0x0][0x3b8] ;  /* 0x0000ee00ff007b82 */ /* 0x000e240000000800 */
[----:B0-----:R-:W-:-:S13]  /*0430*/  ISETP.GE.AND P0, PT, R0, 0x1, PT ;  /* 0x000000010000780c */ /* 0x001fda0003f06270 */
[----:B------:R-:W-:Y:S05]  /*0440*/  @!P0 EXIT ;  /* 0x000000000000894d */ /* 0x000fea0003800000 */
[----:B------:R-:W0:Y:S02]  /*0450*/  LDC R11, c[0x0][0x3bc] ;  /* 0x0000ef00ff0b7b82 */ /* 0x000e240000000800 */
[----:B0-----:R-:W-:-:S13]  /*0460*/  ISETP.GE.AND P0, PT, R11, 0x1, PT ;  /* 0x000000010b00780c */ /* 0x001fda0003f06270 */
[----:B------:R-:W-:Y:S05]  /*0470*/  @!P0 EXIT ;  /* 0x000000000000894d */ /* 0x000fea0003800000 */
[----:B------:R-:W0:Y:S01]  /*0480*/  LDCU.64 UR6, c[0x0][0x388] ;  /* 0x00007100ff0677ac */ /* 0x000e220008000a00 */
[----:B------:R-:W-:Y:S01]  /*0490*/  FADD R3, R3, -R2 ;  /* 0x8000000203037221 */ /* 0x000fe20000000000 */
[----:B------:R-:W-:Y:S01]  /*04a0*/  FADD R7, R4, -R7 ;  /* 0x8000000704077221 */ /* 0x000fe20000000000 */
[----:B------:R-:W-:Y:S01]  /*04b0*/  FADD R6, R5, -R6 ;  /* 0x8000000605067221 */ /* 0x000fe20000000000 */
[----:B------:R-:W-:Y:S01]  /*04c0*/  LOP3.LUT R4, R11, 0x7ffffff0, RZ, 0xc0, !PT ;  /* 0x7ffffff00b047812 */ /* 0x000fe200078ec0ff */
[----:B------:R-:W-:Y:S01]  /*04d0*/  FMUL R3, R3, R8 ;  /* 0x0000000803037220 */ /* 0x000fe20000400000 */
[----:B------:R-:W-:Y:S01]  /*04e0*/  FMUL R7, R7, R10 ;  /* 0x0000000a07077220 */ /* 0x000fe20000400000 */
[----:B------:R-:W-:Y:S01]  /*04f0*/  FMUL R6, R6, R9 ;  /* 0x0000000906067220 */ /* 0x000fe20000400000 */
[----:B------:R-:W-:Y:S01]  /*0500*/  LOP3.LUT R5, R11, 0x3, RZ, 0xc0, !PT ;  /* 0x000000030b057812 */ /* 0x000fe200078ec0ff */
[----:B------:R-:W-:Y:S01]  /*0510*/  UMOV UR4, URZ ;  /* 0x000000ff00047c82 */ /* 0x000fe20008000000 */
[----:B------:R-:W-:-:S02]  /*0520*/  FMNMX R0, RZ, R3, !PT ;  /* 0x00000003ff007209 */ /* 0x000fc40007800000 */
[----:B------:R-:W-:Y:S02]  /*0530*/  FMNMX R2, RZ, R7, !PT ;  /* 0x00000007ff027209 */ /* 0x000fe40007800000 */
[----:B------:R-:W-:Y:S02]  /*0540*/  FMNMX R3, RZ, R6, !PT ;  /* 0x00000006ff037209 */ /* 0x000fe40007800000 */
[----:B------:R-:W-:Y:S01]  /*0550*/  FMNMX R0, R0, 0.99999898672103881836, PT ;  /* 0x3f7fffef00007809 */ /* 0x000fe20003800000 */
[----:B0-----:R-:W-:Y:S01]  /*0560*/  UIADD3 UR6, UP0, UPT, UR6, 0x20, URZ ;  /* 0x0000002006067890 */ /* 0x001fe2000ff1e0ff */
[----:B------:R-:W-:Y:S02]  /*0570*/  FMNMX R2, R2, 0.99999898672103881836, PT ;  /* 0x3f7fffef02027809 */ /* 0x000fe40003800000 */
[----:B------:R-:W-:Y:S01]  /*0580*/  FMNMX R3, R3, 0.99999898672103881836, PT ;  /* 0x3f7fffef03037809 */ /* 0x000fe20003800000 */
[----:B------:R-:W-:-:S12]  /*0590*/  UIADD3.X UR7, UPT, UPT, URZ, UR7, URZ, UP0, !UPT ;  /* 0x00000007ff077290 */ /* 0x000fd800087fe4ff */
.L_x_37:
[----:B0-----:R-:W0:Y:S02]  /*05a0*/  LDCU.128 UR8, c[0x0][0x3a0] ;  /* 0x00007400ff0877ac */ /* 0x001e240008000c00 */
[----:B0-----:R-:W-:-:S06]  /*05b0*/  UIMAD.WIDE.U32 UR8, UR4, 0x4, UR8 ;  /* 0x00000004040878a5 */ /* 0x001fcc000f8e0008 */
[----:B------:R-:W-:Y:S01]  /*05c0*/  MOV R9, UR9 ;  /* 0x0000000900097c02 */ /* 0x000fe20008000f00 */
[----:B------:R-:W-:-:S05]  /*05d0*/  IMAD.U32 R8, RZ, RZ, UR8 ;  /* 0x00000008ff087e24 */ /* 0x000fca000f8e00ff */
[----:B--2---:R-:W2:Y:S01]  /*05e0*/  LDG.E.CONSTANT R9, desc[UR14][R8.64] ;  /* 0x0000000e08097981 */ /* 0x004ea2000c1e9900 */
[----:B------:R-:W-:-:S06]  /*05f0*/  UIMAD.WIDE.U32 UR8, UR4, 0x8, UR10 ;  /* 0x00000008040878a5 */ /* 0x000fcc000f8e000a */
[----:B------:R-:W-:Y:S02]  /*0600*/  IMAD.U32 R16, RZ, RZ, UR8 ;  /* 0x00000008ff107e24 */ /* 0x000fe4000f8e00ff */
[----:B------:R-:W-:Y:S01]  /*0610*/  IMAD.U32 R17, RZ, RZ, UR9 ;  /* 0x00000009ff117e24 */ /* 0x000fe2000f8e00ff */
[----:B------:R-:W0:Y:S01]  /*0620*/  S2R R14, SR_TID.X ;  /* 0x00000000000e7919 */ /* 0x000e220000002100 */
[----:B------:R-:W0:Y:S01]  /*0630*/  S2UR UR5, SR_CTAID.X ;  /* 0x00000000000579c3 */ /* 0x000e220000002500 */
[----:B-1----:R-:W1:Y:S03]  /*0640*/  LDCU.64 UR8, c[0x0][0x3b8] ;  /* 0x00007700ff0877ac */ /* 0x002e660008000a00 */
[----:B------:R-:W5:Y:S01]  /*0650*/  LDG.E.64.CONSTANT R16, desc[UR14][R16.64] ;  /* 0x0000000e10107981 */ /* 0x000f62000c1e9b00 */
[----:B------:R-:W-:-:S03]  /*0660*/  PLOP3.LUT P0, PT, PT, PT, PT, 0x80, 0x8 ;  /* 0x000000000008781c */ /* 0x000fc60003f0f070 */
[----:B------:R-:W0:Y:S01]  /*0670*/  LDC R13, c[0x0][0x360] ;  /* 0x0000d800ff0d7b82 */ /* 0x000e220000000800 */
[----:B-1-34-:R-:W-:Y:S01]  /*0680*/  MOV R18, UR8 ;  /* 0x0000000800127c02 */ /* 0x01afe20008000f00 */
[-C--:B--2---:R-:W-:Y:S01]  /*0690*/  FMUL R10, R0, R9.reuse ;  /* 0x00000009000a7220 */ /* 0x084fe20000400000 */
[-C--:B------:R-:W-:Y:S01]  /*06a0*/  FMUL R11, R2, R9.reuse ;  /* 0x00000009020b7220 */ /* 0x080fe20000400000 */
[----:B------:R-:W-:Y:S01]  /*06b0*/  FMUL R12, R3, R9 ;  /* 0x00000009030c7220 */ /* 0x000fe20000400000 */
[----:B0-----:R-:W-:Y:S01]  /*06c0*/  IMAD R9, R13, UR5, R14 ;  /* 0x000000050d097c24 */ /* 0x001fe2000f8e020e */
[----:B------:R-:W0:Y:S01]  /*06d0*/  F2I.FLOOR.NTZ R6, R10 ;  /* 0x0000000a00067305 */ /* 0x000e220000207100 */
[----:B------:R-:W-:Y:S02]  /*06e0*/  UMOV UR5, URZ ;  /* 0x000000ff00057c82 */ /* 0x000fe40008000000 */
[----:B------:R-:W-:Y:S01]  /*06f0*/  IMAD R15, R9, R18, UR4 ;  /* 0x00000004090f7e24 */ /* 0x000fe2000f8e0212 */
[----:B------:R-:W-:-:S04]  /*0700*/  UIADD3 UR4, UPT, UPT, UR4, 0x1, URZ ;  /* 0x0000000104047890 */ /* 0x000fc8000fffe0ff */
[----:B------:R-:W1:Y:S01]  /*0710*/  F2I.FLOOR.NTZ R7, R11 ;  /* 0x0000000b00077305 */ /* 0x000e620000207100 */
[----:B------:R-:W-:Y:S01]  /*0720*/  UISETP.NE.AND UP0, UPT, UR4, UR8, UPT ;  /* 0x000000080400728c */ /* 0x000fe2000bf05270 */
[----:B0-----:R-:W-:-:S06]  /*0730*/  I2FP.F32.S32 R9, R6 ;  /* 0x0000000600097245 */ /* 0x001fcc0000201400 */
[----:B------:R-:W0:Y:S01]  /*0740*/  F2I.FLOOR.NTZ R8, R12 ;  /* 0x0000000c00087305 */ /* 0x000e220000207100 */
[----:B------:R-:W-:Y:S01]  /*0750*/  FADD R9, R10, -R9 ;  /* 0x800000090a097221 */ /* 0x000fe20000000000 */
[----:B-1----:R-:W-:-:S05]  /*0760*/  I2FP.F32.S32 R14, R7 ;  /* 0x00000007000e7245 */ /* 0x002fca0000201400 */
[----:B------:R-:W-:Y:S01]  /*0770*/  FADD R10, R11, -R14 ;  /* 0x8000000e0b0a7221 */ /* 0x000fe20000000000 */
[----:B0-----:R-:W-:-:S05]  /*0780*/  I2FP.F32.S32 R13, R8 ;  /* 0x00000008000d7245 */ /* 0x001fca0000201400 */
[----:B------:R-:W-:Y:S01]  /*0790*/  FADD R11, R12, -R13 ;  /* 0x8000000d0c0b7221 */ /* 0x000fe20000000000 */
[----:B------:R-:W-:-:S07]  /*07a0*/  IMAD R12, R15, UR9, RZ ;  /* 0x000000090f0c7c24 */ /* 0x000fce000f8e02ff */
.L_x_36:
[----:B------:R-:W-:Y:S01]  /*07b0*/  PLOP3.LUT P3, PT, P0, PT, PT, 0x80, 0x8 ;  /* 0x000000000008781c */ /* 0x000fe2000076f070 */
[----:B------:R-:W-:Y:S01]  /*07c0*/  VIADD R13, R6, UR5 ;  /* 0x00000005060d7c36 */ /* 0x000fe20008000000 */
[----:B------:R-:W-:Y:S01]  /*07d0*/  PLOP3.LUT P2, PT, PT, PT, PT, 0x80, 0x8 ;  /* 0x000000000008781c */ /* 0x000fe20003f4f070 */
[----:B01234-:R-:W-:-:S12]  /*07e0*/  UMOV UR5, URZ ;  /* 0x000000ff00057c82 */ /* 0x01ffd80008000000 */
.L_x_35:
[----:B------:R-:W-:Y:S01]  /*07f0*/  FADD R15, -R10, 1 ;  /* 0x3f8000000a0f7421 */ /* 0x000fe20000000100 */
[----:B0--34-:R-:W-:Y:S01]  /*0800*/  FADD R18, -R9, 1 ;  /* 0x3f80000009127421 */ /* 0x019fe20000000100 */
[----:B------:R-:W-:Y:S01]  /*0810*/  IADD3 R14, PT, PT, R7, UR5, RZ ;  /* 0x00000005070e7c10 */ /* 0x000fe2000fffe0ff */
[----:B------:R-:W-:Y:S01]  /*0820*/  UMOV UR5, URZ ;  /* 0x000000ff00057c82 */ /* 0x000fe20008000000 */
[----:B------:R-:W-:Y:S02]  /*0830*/  PLOP3.LUT P4, PT, P2, PT, PT, 0x80, 0x8 ;  /* 0x000000000008781c */ /* 0x000fe4000178f070 */
[----:B------:R-:W-:Y:S02]  /*0840*/  FSEL R15, R15, R10, P2 ;  /* 0x0000000a0f0f7208 */ /* 0x000fe40001000000 */
[----:B-1----:R-:W-:Y:S01]  /*0850*/  FSEL R20, R18, R9, P0 ;  /* 0x0000000912147208 */ /* 0x002fe20000000000 */
[----:B------:R-:W-:Y:S01]  /*0860*/  IMAD R18, R14, -0x61c8864f, RZ ;  /* 0x9e3779b10e127824 */ /* 0x000fe200078e02ff */
[----:B------:R-:W-:-:S03]  /*0870*/  PLOP3.LUT P1, PT, PT, PT, PT, 0x80, 0x8 ;  /* 0x000000000008781c */ /* 0x000fc60003f2f070 */
[----:B------:R-:W-:Y:S01]  /*0880*/  FMUL R14, R15, R20 ;  /* 0x000000140f0e7220 */ /* 0x000fe20000400000 */
[----:B--2---:R-:W-:-:S09]  /*0890*/  LOP3.LUT R15, R18, R13, RZ, 0x3c, !PT ;  /* 0x0000000d120f7212 */ /* 0x004fd200078e3cff */
.L_x_34:
[----:B0-----:R-:W0:Y:S01]  /*08a0*/  LDCU UR8, c[0x0][0x3c4] ;  /* 0x00007880ff0877ac */ /* 0x001e220008000800 */
[----:B---34-:R-:W-:Y:S01]  /*08b0*/  VIADD R18, R8, UR5 ;  /* 0x0000000508127c36 */ /* 0x018fe20008000000 */
[----:B------:R-:W-:-:S03]  /*08c0*/  PLOP3.LUT P2, PT, P1, PT, PT, 0x80, 0x8 ;  /* 0x000000000008781c */ /* 0x000fc60000f4f070 */
[----:B------:R-:W-:-:S05]  /*08d0*/  IMAD R18, R18, 0x30025795, RZ ;  /* 0x3002579512127824 */ /* 0x000fca00078e02ff */
[----:B-1----:R-:W-:Y:S01]  /*08e0*/  LOP3.LUT R21, R15, R18, RZ, 0x3c, !PT ;  /* 0x000000120f157212 */ /* 0x002fe200078e3cff */
[----:B0-----:R-:W-:-:S09]  /*08f0*/  UISETP.NE.U32.AND UP1, UPT, UR8, URZ, UPT ;  /* 0x000000ff0800728c */ /* 0x001fd2000bf25070 */
[----:B--2---:R-:W-:Y:S05]  /*0900*/  BRA.U UP1, `(.L_x_27) ;  /* 0x0000000101547547 */ /* 0x004fea000b800000 */
[----:B------:R-:W0:Y:S02]  /*0910*/  LDCU UR5, c[0x0][0x3c0] ;  /* 0x00007800ff0577ac */ /* 0x000e240008000800 */
[----:B0-----:R-:W0:Y:S01]  /*0920*/  I2F.U32.RP R20, UR5 ;  /* 0x0000000500147d06 */ /* 0x001e220008209000 */
[----:B------:R-:W-:-:S07]  /*0930*/  ISETP.NE.U32.AND P6, PT, RZ, UR5, PT ;  /* 0x00000005ff007c0c */ /* 0x000fce000bfc5070 */
[----:B0-----:R-:W0:Y:S02]  /*0940*/  MUFU.RCP R20, R20 ;  /* 0x0000001400147308 */ /* 0x001e240000001000 */
[----:B0-----:R-:W-:-:S06]  /*0950*/  IADD3 R18, PT, PT, R20, 0xffffffe, RZ ;  /* 0x0ffffffe14127810 */ /* 0x001fcc0007ffe0ff */
[----:B------:R0:W1:Y:S02]  /*0960*/  F2I.FTZ.U32.TRUNC.NTZ R19, R18 ;  /* 0x0000001200137305 */ /* 0x000064000021f000 */
[----:B0-----:R-:W-:Y:S02]  /*0970*/  HFMA2 R18, -RZ, RZ, 0, 0 ;  /* 0x00000000ff127431 */ /* 0x001fe400000001ff */
[----:B-1----:R-:W-:-:S04]  /*0980*/  IMAD.MOV R23, RZ, RZ, -R19 ;  /* 0x000000ffff177224 */ /* 0x002fc800078e0a13 */
[----:B------:R-:W-:-:S04]  /*0990*/  IMAD R23, R23, UR5, RZ ;  /* 0x0000000517177c24 */ /* 0x000fc8000f8e02ff */
[----:B------:R-:W-:-:S04]  /*09a0*/  IMAD.HI.U32 R22, R19, R23, R18 ;  /* 0x0000001713167227 */ /* 0x000fc800078e0012 */
[----:B------:R-:W-:Y:S02]  /*09b0*/  IMAD.MOV.U32 R19, RZ, RZ, RZ ;  /* 0x000000ffff137224 */ /* 0x000fe400078e00ff */
[----:B------:R-:W-:-:S04]  /*09c0*/  IMAD.HI.U32 R22, R22, R21, RZ ;  /* 0x0000001516167227 */ /* 0x000fc800078e00ff */
[----:B------:R-:W-:-:S04]  /*09d0*/  IMAD.MOV R22, RZ, RZ, -R22 ;  /* 0x000000ffff167224 */ /* 0x000fc800078e0a16 */
[----:B------:R-:W-:-:S05]  /*09e0*/  IMAD R21, R22, UR5, R21 ;  /* 0x0000000516157c24 */ /* 0x000fca000f8e0215 */
[----:B------:R-:W-:-:S13]  /*09f0*/  ISETP.GE.U32.AND P5, PT, R21, UR5, PT ;  /* 0x0000000515007c0c */ /* 0x000fda000bfa6070 */
[----:B------:R-:W-:-:S04]  /*0a00*/  @P5 IADD3 R21, PT, PT, R21, -UR5, RZ ;  /* 0x8000000515155c10 */ /* 0x000fc8000fffe0ff */
[----:B------:R-:W-:-:S13]  /*0a10*/  ISETP.GE.U32.AND P5, PT, R21, UR5, PT ;  /* 0x0000000515007c0c */ /* 0x000fda000bfa6070 */
[----:B------:R-:W-:Y:S01]  /*0a20*/  @P5 VIADD R21, R21, -UR5 ;  /* 0x8000000515155c36 */ /* 0x000fe20008000000 */
[----:B------:R-:W-:-:S04]  /*0a30*/  @!P6 LOP3.LUT R21, RZ, UR5, RZ, 0x33, !PT ;  /* 0x00000005ff15ec12 */ /* 0x000fc8000f8e33ff */
[----:B------:R-:W-:Y:S01]  /*0a40*/  MOV R18, R21 ;  /* 0x0000001500127202 */ /* 0x000fe20000000f00 */
[----:B------:R-:W-:Y:S06]  /*0a50*/  BRA `(.L_x_28) ;  /* 0x0000000000087947 */ /* 0x000fec0003800000 */
.L_x_27:
[----:B------:R-:W-:-:S07]  /*0a60*/  MOV R20, 0xa80 ;  /* 0x00000a8000147802 */ /* 0x000fce0000000f00 */
[----:B-----5:R-:W-:Y:S05]  /*0a70*/  CALL.REL.NOINC `($__internal_3_$__cuda_sm20_rem_u64) ;  /* 0x0000000c00947944 */ /* 0x020fea0003c00000 */
.L_x_28:
[----:B------:R-:W0:Y:S01]  /*0a80*/  LDCU UR5, c[0x0][0x3bc] ;  /* 0x00007780ff0577ac */ /* 0x000e220008000800 */
[----:B-----5:R-:W-:Y:S01]  /*0a90*/  IADD3 R18, P5, PT, R16, R18, RZ ;  /* 0x0000001210127210 */ /* 0x020fe20007fbe0ff */
[----:B------:R-:W-:Y:S01]  /*0aa0*/  FADD R22, -R11, 1 ;  /* 0x3f8000000b167421 */ /* 0x000fe20000000100 */
[----:B------:R-:W-:Y:S02]  /*0ab0*/  IMAD.MOV.U32 R27, RZ, RZ, RZ ;  /* 0x000000ffff1b7224 */ /* 0x000fe400078e00ff */
[----:B------:R-:W-:Y:S02]  /*0ac0*/  IADD3.X R20, PT, PT, R17, R19, RZ, P5, !PT ;  /* 0x0000001311147210 */ /* 0x000fe40002ffe4ff */
[----:B------:R-:W-:-:S05]  /*0ad0*/  FSEL R25, R22, R11, P1 ;  /* 0x0000000b16197208 */ /* 0x000fca0000800000 */
[----:B------:R-:W-:Y:S01]  /*0ae0*/  FMUL R25, R14, R25 ;  /* 0x000000190e197220 */ /* 0x000fe20000400000 */
[----:B0-----:R-:W-:Y:S02]  /*0af0*/  UISETP.GE.U32.AND UP1, UPT, UR5, 0x10, UPT ;  /* 0x000000100500788c */ /* 0x001fe4000bf26070 */
[----:B------:R-:W-:-:S04]  /*0b00*/  IMAD.WIDE.U32 R18, R18, UR5, RZ ;  /* 0x0000000512127c25 */ /* 0x000fc8000f8e00ff */
[----:B------:R-:W-:-:S05]  /*0b10*/  IMAD R21, R20, UR5, RZ ;  /* 0x0000000514157c24 */ /* 0x000fca000f8e02ff */
[----:B------:R-:W-:Y:S01]  /*0b20*/  IADD3 R24, PT, PT, R19, R21, RZ ;  /* 0x0000001513187210 */ /* 0x000fe20007ffe0ff */
[----:B------:R-:W-:Y:S06]  /*0b30*/  BRA.U !UP1, `(.L_x_29) ;  /* 0x0000000509047547 */ /* 0x000fec000b800000 */
[----:B------:R-:W-:Y:S01]  /*0b40*/  IMAD.MOV R26, RZ, RZ, -R4 ;  /* 0x000000ffff1a7224 */ /* 0x000fe200078e0a04 */
[----:B------:R-:W-:Y:S01]  /*0b50*/  MOV R27, R12 ;  /* 0x0000000c001b7202 */ /* 0x000fe20000000f00 */
[----:B------:R-:W0:Y:S01]  /*0b60*/  LDCU.64 UR8, c[0x0][0x398] ;  /* 0x00007300ff0877ac */ /* 0x000e220008000a00 */
[----:B------:R-:W-:-:S05]  /*0b70*/  UMOV UR5, URZ ;  /* 0x000000ff00057c82 */ /* 0x000fca0008000000 */
.L_x_30:
[----:B------:R-:W-:Y:S01]  /*0b80*/  MOV R23, UR7 ;  /* 0x0000000700177c02 */ /* 0x000fe20008000f00 */
[----:B------:R-:W-:-:S04]  /*0b90*/  IMAD.U32 R22, RZ, RZ, UR6 ;  /* 0x00000006ff167e24 */ /* 0x000fc8000f8e00ff */
[----:B------:R-:W-:-:S05]  /*0ba0*/  IMAD.WIDE R22, R27, 0x4, R22 ;  /* 0x000000041b167825 */ /* 0x000fca00078e0216 */
[----:B-1----:R-:W2:Y:S01]  /*0bb0*/  LDG.E.CONSTANT R28, desc[UR14][R22.64+-0x20] ;  /* 0xffffe00e161c7981 */ /* 0x002ea2000c1e9900 */
[----:B------:R-:W-:-:S03]  /*0bc0*/  IADD3 R21, P1, PT, R18, UR5, RZ ;  /* 0x0000000512157c10 */ /* 0x000fc6000ff3e0ff */
[----:B------:R-:W3:Y:S02]  /*0bd0*/  LDG.E.CONSTANT R31, desc[UR14][R22.64+-0x1c] ;  /* 0xffffe40e161f7981 */ /* 0x000ee4000c1e9900 */
[----:B------:R-:W-:Y:S01]  /*0be0*/  IMAD.X R30, RZ, RZ, R24, P1 ;  /* 0x000000ffff1e7224 */ /* 0x000fe200008e0618 */
[C---:B0-----:R-:W-:Y:S01]  /*0bf0*/  LEA R20, P1, R21.reuse, UR8, 0x2 ;  /* 0x0000000815147c11 */ /* 0x041fe2000f8210ff */
[----:B------:R-:W4:Y:S04]  /*0c00*/  LDG.E.CONSTANT R29, desc[UR14][R22.64+-0x18] ;  /* 0xffffe80e161d7981 */ /* 0x000f28000c1e9900 */
[----:B------:R-:W5:Y:S01]  /*0c10*/  LDG.E.CONSTANT R36, desc[UR14][R22.64+-0x14] ;  /* 0xffffec0e16247981 */ /* 0x000f62000c1e9900 */
[----:B------:R-:W-:-:S03]  /*0c20*/  LEA.HI.X R21, R21, UR9, R30, 0x2, P1 ;  /* 0x0000000915157c11 */ /* 0x000fc600088f141e */
[----:B------:R-:W5:Y:S04]  /*0c30*/  LDG.E.CONSTANT R32, desc[UR14][R22.64+-0x10] ;  /* 0xfffff00e16207981 */ /* 0x000f68000c1e9900 */
[----:B------:R-:W5:Y:S04]  /*0c40*/  LDG.E.CONSTANT R34, desc[UR14][R22.64+-0xc] ;  /* 0xfffff40e16227981 */ /* 0x000f68000c1e9900 */
[----:B------:R-:W5:Y:S01]  /*0c50*/  LDG.E.CONSTANT R30, desc[UR14][R22.64+-0x4] ;  /* 0xfffffc0e161e7981 */ /* 0x000f62000c1e9900 */
[----:B--2---:R-:W-:-:S03]  /*0c60*/  FMUL R33, R25, R28 ;  /* 0x0000001c19217220 */ /* 0x004fc60000400000 */
[----:B------:R-:W2:Y:S01]  /*0c70*/  LDG.E.CONSTANT R28, desc[UR14][R22.64+-0x8] ;  /* 0xfffff80e161c7981 */ /* 0x000ea2000c1e9900 */
[----:B---3--:R-:W-:-:S03]  /*0c80*/  FMUL R31, R25, R31 ;  /* 0x0000001f191f7220 */ /* 0x008fc60000400000 */
[----:B------:R-:W-:Y:S01]  /*0c90*/  REDG.E.ADD.F32.FTZ.RN.STRONG.GPU desc[UR14][R20.64], R33 ;  /* 0x00000021140079a6 */ /* 0x000fe2000c12f30e */
[----:B----4-:R-:W-:-:S03]  /*0ca0*/  FMUL R29, R25, R29 ;  /* 0x0000001d191d7220 */ /* 0x010fc60000400000 */
[----:B------:R0:W-:Y:S01]  /*0cb0*/  REDG.E.ADD.F32.FTZ.RN.STRONG.GPU desc[UR14][R20.64+0x4], R31 ;  /* 0x0000041f140079a6 */ /* 0x0001e2000c12f30e */
[----:B-----5:R-:W-:-:S03]  /*0cc0*/  FMUL R35, R25, R36 ;  /* 0x0000002419237220 */ /* 0x020fc60000400000 */
[----:B------:R1:W-:Y:S01]  /*0cd0*/  REDG.E.ADD.F32.FTZ.RN.STRONG.GPU desc[UR14][R20.64+0x8], R29 ;  /* 0x0000081d140079a6 */ /* 0x0003e2000c12f30e */
[----:B------:R-:W-:-:S03]  /*0ce0*/  FMUL R37, R25, R32 ;  /* 0x0000002019257220 */ /* 0x000fc60000400000 */
[----:B------:R-:W-:Y:S01]  /*0cf0*/  REDG.E.ADD.F32.FTZ.RN.STRONG.GPU desc[UR14][R20.64+0xc], R35 ;  /* 0x00000c23140079a6 */ /* 0x000fe2000c12f30e */
[----:B------:R-:W-:-:S03]  /*0d00*/  FMUL R36, R25, R34 ;  /* 0x0000002219247220 */ /* 0x000fc60000400000 */
[----:B------:R-:W-:Y:S01]  /*0d10*/  REDG.E.ADD.F32.FTZ.RN.STRONG.GPU desc[UR14][R20.64+0x10], R37 ;  /* 0x00001025140079a6 */ /* 0x000fe2000c12f30e */
[----:B0-----:R-:W-:-:S03]  /*0d20*/  FMUL R31, R25, R30 ;  /* 0x0000001e191f7220 */ /* 0x001fc60000400000 */
[----:B------:R0:W-:Y:S04]  /*0d30*/  REDG.E.ADD.F32.FTZ.RN.STRONG.GPU desc[UR14][R20.64+0x14], R36 ;  /* 0x00001424140079a6 */ /* 0x0001e8000c12f30e */
[----:B------:R-:W3:Y:S04]  /*0d40*/  LDG.E.CONSTANT R34, desc[UR14][R22.64] ;  /* 0x0000000e16227981 */ /* 0x000ee8000c1e9900 */
[----:B------:R-:W4:Y:S04]  /*0d50*/  LDG.E.CONSTANT R32, desc[UR14][R22.64+0x4] ;  /* 0x0000040e16207981 */ /* 0x000f28000c1e9900 */
[----:B------:R-:W5:Y:S04]  /*0d60*/  LDG.E.CONSTANT R30, desc[UR14][R22.64+0x10] ;  /* 0x0000100e161e7981 */ /* 0x000f68000c1e9900 */
[----:B-1----:R-:W5:Y:S04]  /*0d70*/  LDG.E.CONSTANT R29, desc[UR14][R22.64+0x14] ;  /* 0x0000140e161d7981 */ /* 0x002f68000c1e9900 */
[----:B0-----:R-:W5:Y:S01]  /*0d80*/  LDG.E.CONSTANT R36, desc[UR14][R22.64+0x18] ;  /* 0x0000180e16247981 */ /* 0x001f62000c1e9900 */
[----:B--2---:R-:W-:-:S03]  /*0d90*/  FMUL R33, R25, R28 ;  /* 0x0000001c19217220 */ /* 0x004fc60000400000 */
[----:B------:R-:W2:Y:S04]  /*0da0*/  LDG.E.CONSTANT R28, desc[UR14][R22.64+0x8] ;  /* 0x0000080e161c7981 */ /* 0x000ea8000c1e9900 */
[----:B------:R0:W-:Y:S04]  /*0db0*/  REDG.E.ADD.F32.FTZ.RN.STRONG.GPU desc[UR14][R20.64+0x18], R33 ;  /* 0x00001821140079a6 */ /* 0x0001e8000c12f30e */
[----:B------:R1:W-:Y:S04]  /*0dc0*/  REDG.E.ADD.F32.FTZ.RN.STRONG.GPU desc[UR14][R20.64+0x1c], R31 ;  /* 0x00001c1f140079a6 */ /* 0x0003e8000c12f30e */
[----:B0-----:R-:W2:Y:S04]  /*0dd0*/  LDG.E.CONSTANT R33, desc[UR14][R22.64+0x1c] ;  /* 0x00001c0e16217981 */ /* 0x001ea8000c1e9900 */
[----:B-1----:R-:W2:Y:S01]  /*0de0*/  LDG.E.CONSTANT R31, desc[UR14][R22.64+0xc] ;  /* 0x00000c0e161f7981 */ /* 0x002ea2000c1e9900 */
[----:B------:R-:W-:-:S04]  /*0df0*/  IADD3 R26, PT, PT, R26, 0x10, RZ ;  /* 0x000000101a1a7810 */ /* 0x000fc80007ffe0ff */
[----:B------:R-:W-:Y:S01]  /*0e00*/  ISETP.NE.AND P1, PT, R26, RZ, PT ;  /* 0x000000ff1a00720c */ /* 0x000fe20003f25270 */
[C---:B---3--:R-:W-:Y:S01]  /*0e10*/  FMUL R35, R25.reuse, R34 ;  /* 0x0000002219237220 */ /* 0x048fe20000400000 */
[----:B----4-:R-:W-:-:S04]  /*0e20*/  FMUL R37, R25, R32 ;  /* 0x0000002019257220 */ /* 0x010fc80000400000 */
[----:B------:R1:W-:Y:S01]  /*0e30*/  REDG.E.ADD.F32.FTZ.RN.STRONG.GPU desc[UR14][R20.64+0x20], R35 ;  /* 0x00002023140079a6 */ /* 0x0003e2000c12f30e */
[----:B-----5:R-:W-:-:S03]  /*0e40*/  FMUL R30, R25, R30 ;  /* 0x0000001e191e7220 */ /* 0x020fc60000400000 */
[----:B------:R1:W-:Y:S01]  /*0e50*/  REDG.E.ADD.F32.FTZ.RN.STRONG.GPU desc[UR14][R20.64+0x24], R37 ;  /* 0x00002425140079a6 */ /* 0x0003e2000c12f30e */
[C---:B------:R-:W-:Y:S01]  /*0e60*/  FMUL R29, R25.reuse, R29 ;  /* 0x0000001d191d7220 */ /* 0x040fe20000400000 */
[----:B------:R-:W-:Y:S01]  /*0e70*/  FMUL R36, R25, R36 ;  /* 0x0000002419247220 */ /* 0x000fe20000400000 */
[----:B------:R-:W-:Y:S01]  /*0e80*/  UIADD3 UR5, UPT, UPT, UR5, 0x10, URZ ;  /* 0x0000001005057890 */ /* 0x000fe2000fffe0ff */
[----:B------:R-:W-:Y:S02]  /*0e90*/  VIADD R27, R27, 0x10 ;  /* 0x000000101b1b7836 */ /* 0x000fe40000000000 */
[----:B--2---:R-:W-:-:S05]  /*0ea0*/  FMUL R28, R25, R28 ;  /* 0x0000001c191c7220 */ /* 0x004fca0000400000 */
[----:B------:R1:W-:Y:S01]  /*0eb0*/  REDG.E.ADD.F32.FTZ.RN.STRONG.GPU desc[UR14][R20.64+0x28], R28 ;  /* 0x0000281c140079a6 */ /* 0x0003e2000c12f30e */
[C---:B------:R-:W-:Y:S01]  /*0ec0*/  FMUL R33, R25.reuse, R33 ;  /* 0x0000002119217220 */ /* 0x040fe20000400000 */
[----:B------:R-:W-:-:S05]  /*0ed0*/  FMUL R31, R25, R31 ;  /* 0x0000001f191f7220 */ /* 0x000fca0000400000 */
[----:B------:R1:W-:Y:S04]  /*0ee0*/  REDG.E.ADD.F32.FTZ.RN.STRONG.GPU desc[UR14][R20.64+0x2c], R31 ;  /* 0x00002c1f140079a6 */ /* 0x0003e8000c12f30e */
[----:B------:R1:W-:Y:S04]  /*0ef0*/  REDG.E.ADD.F32.FTZ.RN.STRONG.GPU desc[UR14][R20.64+0x30], R30 ;  /* 0x0000301e140079a6 */ /* 0x0003e8000c12f30e */
[----:B------:R1:W-:Y:S04]  /*0f00*/  REDG.E.ADD.F32.FTZ.RN.STRONG.GPU desc[UR14][R20.64+0x34], R29 ;  /* 0x0000341d140079a6 */ /* 0x0003e8000c12f30e */
[----:B------:R1:W-:Y:S04]  /*0f10*/  REDG.E.ADD.F32.FTZ.RN.STRONG.GPU desc[UR14][R20.64+0x38], R36 ;  /* 0x00003824140079a6 */ /* 0x0003e8000c12f30e */
[----:B------:R1:W-:Y:S01]  /*0f20*/  REDG.E.ADD.F32.FTZ.RN.STRONG.GPU desc[UR14][R20.64+0x3c], R33 ;  /* 0x00003c21140079a6 */ /* 0x0003e2000c12f30e */
[----:B------:R-:W-:Y:S05]  /*0f30*/  @P1 BRA `(.L_x_30) ;  /* 0xfffffffc00101947 */ /* 0x000fea000383ffff */
[----:B------:R-:W-:-:S07]  /*0f40*/  MOV R27, R4 ;  /* 0x00000004001b7202 */ /* 0x000fce0000000f00 */
.L_x_29:
[----:B------:R-:W0:Y:S02]  /*0f50*/  LDCU UR5, c[0x0][0x3bc] ;  /* 0x00007780ff0577ac */ /* 0x000e240008000800 */
[----:B0-----:R-:W-:-:S04]  /*0f60*/  ULOP3.LUT UR8, UR5, 0xf, URZ, 0xc0, !UPT ;  /* 0x0000000f05087892 */ /* 0x001fc8000f8ec0ff */
[----:B------:R-:W-:-:S09]  /*0f70*/  UISETP.NE.AND UP1, UPT, UR8, URZ, UPT ;  /* 0x000000ff0800728c */ /* 0x000fd2000bf25270 */
[----:B------:R-:W-:Y:S05]  /*0f80*/  BRA.U !UP1, `(.L_x_31) ;  /* 0x0000000509587547 */ /* 0x000fea000b800000 */
[----:B------:R-:W-:Y:S02]  /*0f90*/  UIADD3 UR8, UPT, UPT, UR8, -0x1, URZ ;  /* 0xffffffff08087890 */ /* 0x000fe4000fffe0ff */
[----:B------:R-:W-:Y:S02]  /*0fa0*/  ULOP3.LUT UR5, UR5, 0x7, URZ, 0xc0, !UPT ;  /* 0x0000000705057892 */ /* 0x000fe4000f8ec0ff */
[----:B------:R-:W-:Y:S02]  /*0fb0*/  UISETP.GE.U32.AND UP1, UPT, UR8, 0x7, UPT ;  /* 0x000000070800788c */ /* 0x000fe4000bf26070 */
[----:B------:R-:W-:-:S07]  /*0fc0*/  UISETP.NE.AND UP2, UPT, UR5, URZ, UPT ;  /* 0x000000ff0500728c */ /* 0x000fce000bf45270 */
[----:B------:R-:W-:Y:S05]  /*0fd0*/  BRA.U !UP1, `(.L_x_32) ;  /* 0x0000000109847547 */ /* 0x000fea000b800000 */
[----:B-1----:R-:W0:Y:S01]  /*0fe0*/  LDC.64 R20, c[0x0][0x388] ;  /* 0x0000e200ff147b82 */ /* 0x002e220000000a00 */
[----:B------:R-:W-:Y:S01]  /*0ff0*/  IMAD.IADD R23, R12, 0x1, R27 ;  /* 0x000000010c177824 */ /* 0x000fe200078e021b */
[----:B------:R-:W1:Y:S03]  /*1000*/  LDCU.64 UR8, c[0x0][0x398] ;  /* 0x00007300ff0877ac */ /* 0x000e660008000a00 */
[----:B0-----:R-:W-:-:S05]  /*1010*/  IMAD.WIDE R20, R23, 0x4, R20 ;  /* 0x0000000417147825 */ /* 0x001fca00078e0214 */
[----:B------:R-:W2:Y:S04]  /*1020*/  LDG.E.CONSTANT R29, desc[UR14][R20.64] ;  /* 0x0000000e141d7981 */ /* 0x000ea8000c1e9900 */
[----:B------:R-:W3:Y:S04]  /*1030*/  LDG.E.CONSTANT R31, desc[UR14][R20.64+0x4] ;  /* 0x0000040e141f7981 */ /* 0x000ee8000c1e9900 */
[----:B------:R-:W4:Y:S04]  /*1040*/  LDG.E.CONSTANT R36, desc[UR14][R20.64+0x8] ;  /* 0x0000080e14247981 */ /* 0x000f28000c1e9900 */
[----:B------:R-:W5:Y:S04]  /*1050*/  LDG.E.CONSTANT R34, desc[UR14][R20.64+0xc] ;  /* 0x00000c0e14227981 */ /* 0x000f68000c1e9900 */
[----:B------:R-:W5:Y:S04]  /*1060*/  LDG.E.CONSTANT R30, desc[UR14][R20.64+0x10] ;  /* 0x0000100e141e7981 */ /* 0x000f68000c1e9900 */
[----:B------:R-:W5:Y:S04]  /*1070*/  LDG.E.CONSTANT R28, desc[UR14][R20.64+0x14] ;  /* 0x0000140e141c7981 */ /* 0x000f68000c1e9900 */
[----:B------:R-:W5:Y:S04]  /*1080*/  LDG.E.CONSTANT R26, desc[UR14][R20.64+0x18] ;  /* 0x0000180e141a7981 */ /* 0x000f68000c1e9900 */
[----:B------:R5:W5:Y:S01]  /*1090*/  LDG.E.CONSTANT R32, desc[UR14][R20.64+0x1c] ;  /* 0x00001c0e14207981 */ /* 0x000b62000c1e9900 */
[----:B------:R-:W-:-:S04]  /*10a0*/  IADD3 R23, P1, PT, R27, R18, RZ ;  /* 0x000000121b177210 */ /* 0x000fc80007f3e0ff */
[----:B------:R-:W-:Y:S02]  /*10b0*/  IADD3.X R33, PT, PT, RZ, R24, RZ, P1, !PT ;  /* 0x00000018ff217210 */ /* 0x000fe40000ffe4ff */
[----:B-1----:R-:W-:-:S04]  /*10c0*/  LEA R22, P1, R23, UR8, 0x2 ;  /* 0x0000000817167c11 */ /* 0x002fc8000f8210ff */
[----:B------:R-:W-:Y:S01]  /*10d0*/  LEA.HI.X R23, R23, UR9, R33, 0x2, P1 ;  /* 0x0000000917177c11 */ /* 0x000fe200088f1421 */
[C---:B--2---:R-:W-:Y:S01]  /*10e0*/  FMUL R29, R25.reuse, R29 ;  /* 0x0000001d191d7220 */ /* 0x044fe20000400000 */
[----:B---3--:R-:W-:-:S04]  /*10f0*/  FMUL R31, R25, R31 ;  /* 0x0000001f191f7220 */ /* 0x008fc80000400000 */
[----:B------:R0:W-:Y:S01]  /*1100*/  REDG.E.ADD.F32.FTZ.RN.STRONG.GPU desc[UR14][R22.64], R29 ;  /* 0x0000001d160079a6 */ /* 0x0001e2000c12f30e */
[----:B----4-:R-:W-:-:S03]  /*1110*/  FMUL R33, R25, R36 ;  /* 0x0000002419217220 */ /* 0x010fc60000400000 */
[----:B------:R0:W-:Y:S01]  /*1120*/  REDG.E.ADD.F32.FTZ.RN.STRONG.GPU desc[UR14][R22.64+0x4], R31 ;  /* 0x0000041f160079a6 */ /* 0x0001e2000c12f30e */
[----:B-----5:R-:W-:-:S03]  /*1130*/  FMUL R21, R25, R34 ;  /* 0x0000002219157220 */ /* 0x020fc60000400000 */
[----:B------:R0:W-:Y:S01]  /*1140*/  REDG.E.ADD.F32.FTZ.RN.STRONG.GPU desc[UR14][R22.64+0x8], R33 ;  /* 0x00000821160079a6 */ /* 0x0001e2000c12f30e */
[----:B------:R-:W-:-:S03]  /*1150*/  FMUL R35, R25, R30 ;  /* 0x0000001e19237220 */ /* 0x000fc60000400000 */
[----:B------:R0:W-:Y:S01]  /*1160*/  REDG.E.ADD.F32.FTZ.RN.STRONG.GPU desc[UR14][R22.64+0xc], R21 ;  /* 0x00000c15160079a6 */ /* 0x0001e2000c12f30e */
[----:B------:R-:W-:-:S03]  /*1170*/  FMUL R37, R25, R28 ;  /* 0x0000001c19257220 */ /* 0x000fc60000400000 */
[----:B------:R0:W-:Y:S01]  /*1180*/  REDG.E.ADD.F32.FTZ.RN.STRONG.GPU desc[UR14][R22.64+0x10], R35 ;  /* 0x00001023160079a6 */ /* 0x0001e2000c12f30e */
[----:B------:R-:W-:-:S03]  /*1190*/  FMUL R26, R25, R26 ;  /* 0x0000001a191a7220 */ /* 0x000fc60000400000 */
[----:B------:R0:W-:Y:S01]  /*11a0*/  REDG.E.ADD.F32.FTZ.RN.STRONG.GPU desc[UR14][R22.64+0x14], R37 ;  /* 0x00001425160079a6 */ /* 0x0001e2000c12f30e */
[----:B------:R-:W-:-:S03]  /*11b0*/  FMUL R32, R25, R32 ;  /* 0x0000002019207220 */ /* 0x000fc60000400000 */
[----:B------:R0:W-:Y:S04]  /*11c0*/  REDG.E.ADD.F32.FTZ.RN.STRONG.GPU desc[UR14][R22.64+0x18], R26 ;  /* 0x0000181a160079a6 */ /* 0x0001e8000c12f30e */
[----:B------:R0:W-:Y:S01]  /*11d0*/  REDG.E.ADD.F32.FTZ.RN.STRONG.GPU desc[UR14][R22.64+0x1c], R32 ;  /* 0x00001c20160079a6 */ /* 0x0001e2000c12f30e */
[----:B------:R-:W-:-:S07]  /*11e0*/  VIADD R27, R27, 0x8 ;  /* 0x000000081b1b7836 */ /* 0x000fce0000000000 */
.L_x_32:
[----:B------:R-:W-:Y:S05]  /*11f0*/  BRA.U !UP2, `(.L_x_31) ;  /* 0x000000010abc7547 */ /* 0x000fea000b800000 */
[----:B------:R-:W-:Y:S01]  /*1200*/  UIADD3 UR5, UPT, UPT, UR5, -0x1, URZ ;  /* 0xffffffff05057890 */ /* 0x000fe2000fffe0ff */
[----:B------:R-:W-:-:S03]  /*1210*/  ISETP.NE.AND P1, PT, R5, RZ, PT ;  /* 0x000000ff0500720c */ /* 0x000fc60003f25270 */
[----:B------:R-:W-:-:S09]  /*1220*/  UISETP.GE.U32.AND UP1, UPT, UR5, 0x3, UPT ;  /* 0x000000030500788c */ /* 0x000fd2000bf26070 */
[----:B------:R-:W-:Y:S05]  /*1230*/  BRA.U !UP1, `(.L_x_33) ;  /* 0x0000000109547547 */ /* 0x000fea000b800000 */
[----:B01----:R-:W0:Y:S01]  /*1240*/  LDC.64 R20, c[0x0][0x388] ;  /* 0x0000e200ff147b82 */ /* 0x003e220000000a00 */
[----:B------:R-:W-:Y:S01]  /*1250*/  IADD3 R23, PT, PT, R12, R27, RZ ;  /* 0x0000001b0c177210 */ /* 0x000fe20007ffe0ff */
[----:B------:R-:W1:Y:S04]  /*1260*/  LDCU.64 UR8, c[0x0][0x398] ;  /* 0x00007300ff0877ac */ /* 0x000e680008000a00 */
[----:B0-----:R-:W-:-:S05]  /*1270*/  IMAD.WIDE R20, R23, 0x4, R20 ;  /* 0x0000000417147825 */ /* 0x001fca00078e0214 */
[----:B------:R-:W2:Y:S04]  /*1280*/  LDG.E.CONSTANT R28, desc[UR14][R20.64] ;  /* 0x0000000e141c7981 */ /* 0x000ea8000c1e9900 */
[----:B------:R-:W3:Y:S04]  /*1290*/  LDG.E.CONSTANT R30, desc[UR14][R20.64+0x4] ;  /* 0x0000040e141e7981 */ /* 0x000ee8000c1e9900 */
[----:B------:R-:W4:Y:S04]  /*12a0*/  LDG.E.CONSTANT R32, desc[UR14][R20.64+0x8] ;  /* 0x0000080e14207981 */ /* 0x000f28000c1e9900 */
[----:B------:R-:W5:Y:S01]  /*12b0*/  LDG.E.CONSTANT R34, desc[UR14][R20.64+0xc] ;  /* 0x00000c0e14227981 */ /* 0x000f62000c1e9900 */
[----:B------:R-:W-:-:S05]  /*12c0*/  IADD3 R23, P5, PT, R27, R18, RZ ;  /* 0x000000121b177210 */ /* 0x000fca0007fbe0ff */
[----:B------:R-:W-:Y:S01]  /*12d0*/  IMAD.X R26, RZ, RZ, R24, P5 ;  /* 0x000000ffff1a7224 */ /* 0x000fe200028e0618 */
        /* <DEDUP_REMOVED lines=8> */
[----:B------:R2:W-:Y:S04]  /*1360*/  REDG.E.ADD.F32.FTZ.RN.STRONG.GPU desc[UR14][R22.64+0x8], R33 ;  /* 0x00000821160079a6 */ /* 0x0005e8000c12f30e */
[----:B------:R2:W-:Y:S01]  /*1370*/  REDG.E.ADD.F32.FTZ.RN.STRONG.GPU desc[UR14][R22.64+0xc], R35 ;  /* 0x00000c23160079a6 */ /* 0x0005e2000c12f30e */
[----:B------:R-:W-:-:S07]  /*1380*/  IADD3 R27, PT, PT, R27, 0x4, RZ ;  /* 0x000000041b1b7810 */ /* 0x000fce0007ffe0ff */
.L_x_33:
[----:B------:R-:W-:Y:S05]  /*1390*/  @!P1 BRA `(.L_x_31) ;  /* 0x0000000000549947 */ /* 0x000fea0003800000 */
[----:B01----:R-:W0:Y:S01]  /*13a0*/  LDC.64 R20, c[0x0][0x388] ;  /* 0x0000e200ff147b82 */ /* 0x003e220000000a00 */
[----:B------:R-:W-:Y:S01]  /*13b0*/  IMAD.IADD R19, R12, 0x1, R27 ;  /* 0x000000010c137824 */ /* 0x000fe200078e021b */
[----:B------:R-:W1:Y:S03]  /*13c0*/  LDCU.64 UR8, c[0x0][0x398] ;  /* 0x00007300ff0877ac */ /* 0x000e660008000a00 */
[----:B0-----:R-:W-:-:S05]  /*13d0*/  IMAD.WIDE R20, R19, 0x4, R20 ;  /* 0x0000000413147825 */ /* 0x001fca00078e0214 */
[----:B--2---:R-:W2:Y:S01]  /*13e0*/  LDG.E.CONSTANT R22, desc[UR14][R20.64] ;  /* 0x0000000e14167981 */ /* 0x004ea2000c1e9900 */
[----:B------:R-:W-:-:S04]  /*13f0*/  IADD3 R19, P1, PT, R27, R18, RZ ;  /* 0x000000121b137210 */ /* 0x000fc80007f3e0ff */
[----:B------:R-:W-:Y:S02]  /*1400*/  IADD3.X R24, PT, PT, RZ, R24, RZ, P1, !PT ;  /* 0x00000018ff187210 */ /* 0x000fe40000ffe4ff */
[----:B-1----:R-:W-:-:S04]  /*1410*/  LEA R18, P1, R19, UR8, 0x2 ;  /* 0x0000000813127c11 */ /* 0x002fc8000f8210ff */
[----:B------:R-:W-:Y:S02]  /*1420*/  LEA.HI.X R19, R19, UR9, R24, 0x2, P1 ;  /* 0x0000000913137c11 */ /* 0x000fe400088f1418 */
[----:B------:R-:W-:Y:S01]  /*1430*/  ISETP.NE.AND P1, PT, R5, 0x1, PT ;  /* 0x000000010500780c */ /* 0x000fe20003f25270 */
[----:B--2---:R-:W-:-:S05]  /*1440*/  FMUL R23, R25, R22 ;  /* 0x0000001619177220 */ /* 0x004fca0000400000 */
[----:B------:R3:W-:Y:S07]  /*1450*/  REDG.E.ADD.F32.FTZ.RN.STRONG.GPU desc[UR14][R18.64], R23 ;  /* 0x00000017120079a6 */ /* 0x0007ee000c12f30e */
[----:B------:R-:W-:Y:S05]  /*1460*/  @!P1 BRA `(.L_x_31) ;  /* 0x0000000000209947 */ /* 0x000fea0003800000 */
[----:B------:R-:W3:Y:S01]  /*1470*/  LDG.E.CONSTANT R22, desc[UR14][R20.64+0x4] ;  /* 0x0000040e14167981 */ /* 0x000ee2000c1e9900 */
[----:B------:R-:W-:Y:S01]  /*1480*/  ISETP.NE.AND P1, PT, R5, 0x2, PT ;  /* 0x000000020500780c */ /* 0x000fe20003f25270 */
[----:B---3--:R-:W-:-:S05]  /*1490*/  FMUL R23, R25, R22 ;  /* 0x0000001619177220 */ /* 0x008fca0000400000 */
[----:B------:R4:W-:Y:S07]  /*14a0*/  REDG.E.ADD.F32.FTZ.RN.STRONG.GPU desc[UR14][R18.64+0x4], R23 ;  /* 0x00000417120079a6 */ /* 0x0009ee000c12f30e */
[----:B------:R-:W-:Y:S05]  /*14b0*/  @!P1 BRA `(.L_x_31) ;  /* 0x00000000000c9947 */ /* 0x000fea0003800000 */
[----:B------:R-:W2:Y:S02]  /*14c0*/  LDG.E.CONSTANT R20, desc[UR14][R20.64+0x8] ;  /* 0x0000080e14147981 */ /* 0x000ea4000c1e9900 */
[----:B--2---:R-:W-:-:S05]  /*14d0*/  FMUL R25, R25, R20 ;  /* 0x0000001419197220 */ /* 0x004fca0000400000 */
[----:B------:R0:W-:Y:S02]  /*14e0*/  REDG.E.ADD.F32.FTZ.RN.STRONG.GPU desc[UR14][R18.64+0x8], R25 ;  /* 0x00000819120079a6 */ /* 0x0001e4000c12f30e */
.L_x_31:
[----:B------:R-:W-:Y:S01]  /*14f0*/  UMOV UR5, 0x1 ;  /* 0x0000000100057882 */ /* 0x000fe20000000000 */
[----:B------:R-:W-:Y:S01]  /*1500*/  PLOP3.LUT P1, PT, PT, PT, PT, 0x8, 0x80 ;  /* 0x000000000080781c */ /* 0x000fe20003f2e170 */
[----:B------:R-:W-:-:S12]  /*1510*/  @P2 BRA `(.L_x_34) ;  /* 0xfffffff000e02947 */ /* 0x000fd8000383ffff */
[----:B------:R-:W-:Y:S01]  /*1520*/  UMOV UR5, 0x1 ;  /* 0x0000000100057882 */ /* 0x000fe20000000000 */
[----:B------:R-:W-:Y:S01]  /*1530*/  PLOP3.LUT P2, PT, PT, PT, PT, 0x8, 0x80 ;  /* 0x000000000080781c */ /* 0x000fe20003f4e170 */
[----:B------:R-:W-:-:S12]  /*1540*/  @P4 BRA `(.L_x_35) ;  /* 0xfffffff000a84947 */ /* 0x000fd8000383ffff */
[----:B------:R-:W-:Y:S01]  /*1550*/  UMOV UR5, 0x1 ;  /* 0x0000000100057882 */ /* 0x000fe20000000000 */
[----:B------:R-:W-:Y:S01]  /*1560*/  PLOP3.LUT P0, PT, PT, PT, PT, 0x8, 0x80 ;  /* 0x000000000080781c */ /* 0x000fe20003f0e170 */
[----:B------:R-:W-:-:S12]  /*1570*/  @P3 BRA `(.L_x_36) ;  /* 0xfffffff0008c3947 */ /* 0x000fd8000383ffff */
[----:B------:R-:W-:Y:S05]  /*1580*/  BRA.U UP0, `(.L_x_37) ;  /* 0xfffffff100047547 */ /* 0x000fea000b83ffff */
[----:B------:R-:W-:Y:S05]  /*1590*/  EXIT ;  /* 0x000000000000794d */ /* 0x000fea0003800000 */
        .weak           $__internal_2_$__cuda_sm20_rcp_rn_f32_slowpath
        .type           $__internal_2_$__cuda_sm20_rcp_rn_f32_slowpath,@function
        .size           $__internal_2_$__cuda_sm20_rcp_rn_f32_slowpath,($__internal_3_$__cuda_sm20_rem_u64 - $__internal_2_$__cuda_sm20_rcp_rn_f32_slowpath)
$__internal_2_$__cuda_sm20_rcp_rn_f32_slowpath:
[----:B------:R-:W-:-:S05]  /*15a0*/  IMAD.SHL.U32 R11, R0, 0x2, RZ ;  /* 0x00000002000b7824 */ /* 0x000fca00078e00ff */
[----:B------:R-:W-:-:S04]  /*15b0*/  SHF.R.U32.HI R17, RZ, 0x18, R11 ;  /* 0x00000018ff117819 */ /* 0x000fc8000001160b */
[----:B------:R-:W-:-:S13]  /*15c0*/  ISETP.NE.U32.AND P0, PT, R17, RZ, PT ;  /* 0x000000ff1100720c */ /* 0x000fda0003f05070 */
[----:B------:R-:W-:Y:S05]  /*15d0*/  @P0 BRA `(.L_x_38) ;  /* 0x00000000002c0947 */ /* 0x000fea0003800000 */
[----:B------:R-:W-:-:S04]  /*15e0*/  SHF.L.U32 R11, R0, 0x1, RZ ;  /* 0x00000001000b7819 */ /* 0x000fc800000006ff */
[----:B------:R-:W-:-:S13]  /*15f0*/  ISETP.NE.AND P0, PT, R11, RZ, PT ;  /* 0x000000ff0b00720c */ /* 0x000fda0003f05270 */
[----:B------:R2:W3:Y:S01]  /*1600*/  @!P0 MUFU.RCP R11, R0 ;  /* 0x00000000000b8308 */ /* 0x0004e20000001000 */
[----:B------:R-:W-:Y:S05]  /*1610*/  @!P0 BRA `(.L_x_39) ;  /* 0x0000000000a48947 */ /* 0x000fea0003800000 */
[----:B------:R-:W-:-:S04]  /*1620*/  FFMA R13, R0, 1.84467440737095516160e+19, RZ ;  /* 0x5f800000000d7823 */ /* 0x000fc800000000ff */
[----:B--2---:R-:W3:Y:S02]  /*1630*/  MUFU.RCP R0, R13 ;  /* 0x0000000d00007308 */ /* 0x004ee40000001000 */
[----:B---3--:R-:W-:-:S04]  /*1640*/  FFMA R11, R13, R0, -1 ;  /* 0xbf8000000d0b7423 */ /* 0x008fc80000000000 */
[----:B------:R-:W-:-:S04]  /*1650*/  FADD.FTZ R11, -R11, -RZ ;  /* 0x800000ff0b0b7221 */ /* 0x000fc80000010100 */
[----:B------:R-:W-:-:S04]  /*1660*/  FFMA R0, R0, R11, R0 ;  /* 0x0000000b00007223 */ /* 0x000fc80000000000 */
[----:B------:R-:W-:Y:S01]  /*1670*/  FFMA R11, R0, 1.84467440737095516160e+19, RZ ;  /* 0x5f800000000b7823 */ /* 0x000fe200000000ff */
[----:B------:R-:W-:Y:S06]  /*1680*/  BRA `(.L_x_39) ;  /* 0x0000000000887947 */ /* 0x000fec0003800000 */
.L_x_38:
        /* <DEDUP_REMOVED lines=16> */
[----:B------:R-:W-:-:S03]  /*1790*/  LOP3.LUT R16, R16, R13, RZ, 0xc0, !PT ;  /* 0x0000000d10107212 */ /* 0x000fc600078ec0ff */
[----:B------:R-:W-:Y:S01]  /*17a0*/  IMAD.MOV R14, RZ, RZ, -R14 ;  /* 0x000000ffff0e7224 */ /* 0x000fe200078e0a0e */
[----:B------:R-:W-:-:S04]  /*17b0*/  SHF.R.U32.HI R16, RZ, R19, R16 ;  /* 0x00000013ff107219 */ /* 0x000fc80000011610 */
[----:B------:R-:W-:Y:S01]  /*17c0*/  LOP3.LUT P1, RZ, R14, R19, R13, 0xf8, !PT ;  /* 0x000000130eff7212 */ /* 0x000fe2000782f80d */
[----:B------:R-:W-:Y:S01]  /*17d0*/  VIADD R14, R17, 0xffffff04 ;  /* 0xffffff04110e7836 */ /* 0x000fe20000000000 */
[C---:B------:R-:W-:Y:S02]  /*17e0*/  LOP3.LUT P0, RZ, R16.reuse, 0x1, RZ, 0xc0, !PT ;  /* 0x0000000110ff7812 */ /* 0x040fe4000780c0ff */
[----:B------:R-:W-:-:S04]  /*17f0*/  LOP3.LUT P2, RZ, R16, 0x2, RZ, 0xc0, !PT ;  /* 0x0000000210ff7812 */ /* 0x000fc8000784c0ff */
[----:B------:R-:W-:Y:S02]  /*1800*/  PLOP3.LUT P0, PT, P0, P1, P2, 0xe0, 0x0 ;  /* 0x000000000000781c */ /* 0x000fe40000703c20 */
[----:B------:R-:W-:Y:S02]  /*1810*/  LOP3.LUT P1, RZ, R0, 0x7fffff, RZ, 0xc0, !PT ;  /* 0x007fffff00ff7812 */ /* 0x000fe4000782c0ff */
[----:B------:R-:W-:-:S04]  /*1820*/  SEL R11, RZ, 0x1, !P0 ;  /* 0x00000001ff0b7807 */ /* 0x000fc80004000000 */
[----:B------:R-:W-:-:S04]  /*1830*/  IADD3 R11, PT, PT, -R11, RZ, RZ ;  /* 0x000000ff0b0b7210 */ /* 0x000fc80007ffe1ff */
[----:B------:R-:W-:Y:S02]  /*1840*/  ISETP.GE.AND P0, PT, R11, RZ, PT ;  /* 0x000000ff0b00720c */ /* 0x000fe40003f06270 */
[----:B------:R-:W-:-:S11]  /*1850*/  SHF.R.U32.HI R11, RZ, R14, R13 ;  /* 0x0000000eff0b7219 */ /* 0x000fd6000001160d */
[----:B------:R-:W-:-:S05]  /*1860*/  @!P0 IADD3 R11, PT, PT, R11, 0x1, RZ ;  /* 0x000000010b0b8810 */ /* 0x000fca0007ffe0ff */
[----:B------:R-:W-:-:S05]  /*1870*/  @!P1 IMAD.SHL.U32 R11, R11, 0x2, RZ ;  /* 0x000000020b0b9824 */ /* 0x000fca00078e00ff */
[----:B------:R-:W-:Y:S01]  /*1880*/  LOP3.LUT R11, R11, 0x80000000, R0, 0xf8, !PT ;  /* 0x800000000b0b7812 */ /* 0x000fe200078ef800 */
[----:B------:R-:W-:Y:S06]  /*1890*/  BRA `(.L_x_39) ;  /* 0x0000000000047947 */ /* 0x000fec0003800000 */
.L_x_40:
[----:B------:R0:W1:Y:S02]  /*18a0*/  MUFU.RCP R11, R0 ;  /* 0x00000000000b7308 */ /* 0x0000640000001000 */
.L_x_39:
[----:B------:R-:W-:-:S04]  /*18b0*/  MOV R13, 0x0 ;  /* 0x00000000000d7802 */ /* 0x000fc80000000f00 */
[----:B0123--:R-:W-:Y:S05]  /*18c0*/  RET.REL.NODEC R12 `(_ZN3lfs5tetra4cuda36_GLOBAL__N__b3298b3b_4_k_cu_dab2cf3e25hash_grid_backward_kernelEPKfS4_S4_PfS4_PKmmiim) ;  /* 0xffffffe40ccc7950 */ /* 0x00ffea0003c3ffff */
        .weak           $__internal_3_$__cuda_sm20_rem_u64
        .type           $__internal_3_$__cuda_sm20_rem_u64,@function
        .size           $__internal_3_$__cuda_sm20_rem_u64,(.L_x_69 - $__internal_3_$__cuda_sm20_rem_u64)
$__internal_3_$__cuda_sm20_rem_u64:
        /* <DEDUP_REMOVED lines=17> */
[----:B------:R-:W-:-:S04]  /*19e0*/  UIMAD.WIDE.U32 UR10, UP1, UR8, UR5, UR10 ;  /* 0x00000005080a72a5 */ /* 0x000fc8000f82000a */
[----:B------:R-:W-:Y:S02]  /*19f0*/  UIMAD.WIDE.U32 UR10, UP2, UR9, UR12, UR10 ;  /* 0x0000000c090a72a5 */ /* 0x000fe4000f84000a */
[----:B------:R-:W-:Y:S02]  /*1a00*/  UIMAD.WIDE.U32 UR12, UR9, UR5, URZ ;  /* 0x00000005090c72a5 */ /* 0x000fe4000f8e00ff */
[----:B------:R-:W-:-:S04]  /*1a10*/  UIMAD UR5, UR9, UR5, URZ ;  /* 0x00000005090572a4 */ /* 0x000fc8000f8e02ff */
[----:B------:R-:W-:Y:S02]  /*1a20*/  UIADD3 UR11, UP3, UPT, UR5, UR11, URZ ;  /* 0x0000000b050b7290 */ /* 0x000fe4000ff7e0ff */
[----:B------:R-:W-:Y:S02]  /*1a30*/  UIADD3.X UR5, UPT, UPT, UR13, UR9, URZ, UP1, !UPT ;  /* 0x000000090d057290 */ /* 0x000fe40008ffe4ff */
[----:B------:R-:W-:Y:S02]  /*1a40*/  UIMAD.WIDE.U32 UR8, UR11, UR16, URZ ;  /* 0x000000100b0872a5 */ /* 0x000fe4000f8e00ff */
[----:B------:R-:W-:Y:S02]  /*1a50*/  UIADD3.X UR5, UPT, UPT, URZ, URZ, UR5, UP3, UP2 ;  /* 0x000000ffff057290 */ /* 0x000fe40009fe4405 */
[----:B------:R-:W-:Y:S02]  /*1a60*/  UIADD3 UR8, UP1, UPT, URZ, -UR8, URZ ;  /* 0x80000008ff087290 */ /* 0x000fe4000ff3e0ff */
[----:B------:R-:W-:-:S02]  /*1a70*/  UIMAD UR9, UR11, UR17, UR9 ;  /* 0x000000110b0972a4 */ /* 0x000fc4000f8e0209 */
[----:B------:R-:W-:Y:S02]  /*1a80*/  UIMAD.WIDE.U32 UR12, UR11, UR8, URZ ;  /* 0x000000080b0c72a5 */ /* 0x000fe4000f8e00ff */
[----:B------:R-:W-:-:S04]  /*1a90*/  UIMAD UR9, UR5, UR16, UR9 ;  /* 0x00000010050972a4 */ /* 0x000fc8000f8e0209 */
[----:B------:R-:W-:Y:S01]  /*1aa0*/  UIADD3.X UR9, UPT, UPT, URZ, ~UR9, URZ, UP1, !UPT ;  /* 0x80000009ff097290 */ /* 0x000fe20008ffe4ff */
[----:B------:R-:W-:-:S03]  /*1ab0*/  UMOV UR10, UR13 ;  /* 0x0000000d000a7c82 */ /* 0x000fc60008000000 */
[----:B------:R-:W-:Y:S02]  /*1ac0*/  UIMAD.WIDE.U32 UR10, UP1, UR11, UR9, UR10 ;  /* 0x000000090b0a72a5 */ /* 0x000fe4000f82000a */
[----:B------:R-:W-:Y:S02]  /*1ad0*/  UIMAD UR12, UR5, UR9, URZ ;  /* 0x00000009050c72a4 */ /* 0x000fe4000f8e02ff */
[----:B------:R-:W-:Y:S02]  /*1ae0*/  UIMAD.WIDE.U32 UR10, UP2, UR5, UR8, UR10 ;  /* 0x00000008050a72a5 */ /* 0x000fe4000f84000a */
[----:B------:R-:W-:Y:S02]  /*1af0*/  UIMAD.WIDE.U32 UR8, UR5, UR9, URZ ;  /* 0x00000009050872a5 */ /* 0x000fe4000f8e00ff */
[----:B------:R-:W-:Y:S02]  /*1b00*/  UIADD3 UR10, UP3, UPT, UR12, UR11, URZ ;  /* 0x0000000b0c0a7290 */ /* 0x000fe4000ff7e0ff */
[----:B------:R-:W-:-:S04]  /*1b10*/  UIADD3.X UR5, UPT, UPT, UR9, UR5, URZ, UP1, !UPT ;  /* 0x0000000509057290 */ /* 0x000fc80008ffe4ff */
[----:B------:R-:W-:Y:S01]  /*1b20*/  IMAD.HI.U32 R18, R21, UR10, RZ ;  /* 0x0000000a15127c27 */ /* 0x000fe2000f8e00ff */
[----:B------:R-:W-:-:S03]  /*1b30*/  UIADD3.X UR5, UPT, UPT, URZ, URZ, UR5, UP3, UP2 ;  /* 0x000000ffff057290 */ /* 0x000fc60009fe4405 */
[----:B------:R-:W-:-:S04]  /*1b40*/  IMAD.WIDE.U32 R18, RZ, UR10, R18 ;  /* 0x0000000aff127c25 */ /* 0x000fc8000f8e0012 */
[----:B------:R-:W-:-:S04]  /*1b50*/  IMAD.HI.U32 R18, P5, R21, UR5, R18 ;  /* 0x0000000515127c27 */ /* 0x000fc8000f8a0012 */
[----:B------:R-:W-:Y:S01]  /*1b60*/  IMAD.X R22, RZ, RZ, RZ, P5 ;  /* 0x000000ffff167224 */ /* 0x000fe200028e06ff */
[----:B------:R-:W-:-:S04]  /*1b70*/  IADD3 R23, P6, PT, RZ, R18, RZ ;  /* 0x00000012ff177210 */ /* 0x000fc80007fde0ff */
[----:B------:R-:W-:Y:S01]  /*1b80*/  IADD3.X R22, PT, PT, RZ, R22, RZ, P6, !PT ;  /* 0x00000016ff167210 */ /* 0x000fe200037fe4ff */
[----:B------:R-:W-:-:S04]  /*1b90*/  IMAD.WIDE.U32 R18, R23, UR16, RZ ;  /* 0x0000001017127c25 */ /* 0x000fc8000f8e00ff */
[----:B------:R-:W-:Y:S01]  /*1ba0*/  IMAD R23, R23, UR17, R19 ;  /* 0x0000001117177c24 */ /* 0x000fe2000f8e0213 */
[----:B------:R-:W-:-:S03]  /*1bb0*/  IADD3 R18, P6, PT, -R18, R21, RZ ;  /* 0x0000001512127210 */ /* 0x000fc60007fde1ff */
[----:B------:R-:W-:Y:S01]  /*1bc0*/  IMAD R22, R22, UR16, R23 ;  /* 0x0000001016167c24 */ /* 0x000fe2000f8e0217 */
[----:B------:R-:W-:-:S03]  /*1bd0*/  ISETP.GE.U32.AND P5, PT, R18, UR16, PT ;  /* 0x0000001012007c0c */ /* 0x000fc6000bfa6070 */
[----:B------:R-:W-:Y:S01]  /*1be0*/  IMAD.X R19, RZ, RZ, ~R22, P6 ;  /* 0x000000ffff137224 */ /* 0x000fe200030e0e16 */
[----:B------:R-:W-:-:S04]  /*1bf0*/  IADD3 R21, P6, PT, R18, -UR16, RZ ;  /* 0x8000001012157c10 */ /* 0x000fc8000ffde0ff */
[C---:B------:R-:W-:Y:S02]  /*1c00*/  ISETP.GE.U32.AND.EX P5, PT, R19.reuse, UR17, PT, P5 ;  /* 0x0000001113007c0c */ /* 0x040fe4000bfa6150 */
[----:B------:R-:W-:Y:S02]  /*1c10*/  IADD3.X R22, PT, PT, R19, ~UR17, RZ, P6, !PT ;  /* 0x8000001113167c10 */ /* 0x000fe4000b7fe4ff */
[----:B------:R-:W-:Y:S02]  /*1c20*/  SEL R21, R21, R18, P5 ;  /* 0x0000001215157207 */ /* 0x000fe40002800000 */
[----:B------:R-:W-:Y:S02]  /*1c30*/  SEL R22, R22, R19, P5 ;  /* 0x0000001316167207 */ /* 0x000fe40002800000 */
[C---:B------:R-:W-:Y:S02]  /*1c40*/  ISETP.GE.U32.AND P6, PT, R21.reuse, UR16, PT ;  /* 0x0000001015007c0c */ /* 0x040fe4000bfc6070 */
[----:B------:R-:W-:-:S02]  /*1c50*/  IADD3 R18, P5, PT, R21, -UR16, RZ ;  /* 0x8000001015127c10 */ /* 0x000fc4000ffbe0ff */
[C---:B------:R-:W-:Y:S02]  /*1c60*/  ISETP.GE.U32.AND.EX P6, PT, R22.reuse, UR17, PT, P6 ;  /* 0x0000001116007c0c */ /* 0x040fe4000bfc6160 */
[----:B------:R-:W-:Y:S02]  /*1c70*/  IADD3.X R19, PT, PT, R22, ~UR17, RZ, P5, !PT ;  /* 0x8000001116137c10 */ /* 0x000fe4000affe4ff */
[----:B------:R-:W-:Y:S02]  /*1c80*/  ISETP.NE.U32.AND P5, PT, RZ, UR16, PT ;  /* 0x00000010ff007c0c */ /* 0x000fe4000bfa5070 */
[----:B------:R-:W-:Y:S02]  /*1c90*/  SEL R18, R18, R21, P6 ;  /* 0x0000001512127207 */ /* 0x000fe40003000000 */
[----:B------:R-:W-:Y:S02]  /*1ca0*/  MOV R21, 0x0 ;  /* 0x0000000000157802 */ /* 0x000fe40000000f00 */
[----:B------:R-:W-:-:S02]  /*1cb0*/  ISETP.NE.AND.EX P5, PT, RZ, UR17, PT, P5 ;  /* 0x00000011ff007c0c */ /* 0x000fc4000bfa5350 */
[----:B------:R-:W-:Y:S02]  /*1cc0*/  SEL R19, R19, R22, P6 ;  /* 0x0000001613137207 */ /* 0x000fe40003000000 */
[----:B------:R-:W-:Y:S02]  /*1cd0*/  SEL R18, R18, 0xffffffff, P5 ;  /* 0xffffffff12127807 */ /* 0x000fe40002800000 */
[----:B------:R-:W-:Y:S01]  /*1ce0*/  SEL R19, R19, 0xffffffff, P5 ;  /* 0xffffffff13137807 */ /* 0x000fe20002800000 */
[----:B------:R-:W-:Y:S06]  /*1cf0*/  RET.REL.NODEC R20 `(_ZN3lfs5tetra4cuda36_GLOBAL__N__b3298b3b_4_k_cu_dab2cf3e25hash_grid_backward_kernelEPKfS4_S4_PfS4_PKmmiim) ;  /* 0xffffffe014c07950 */ /* 0x000fec0003c3ffff */
.L_x_41:
        /* <DEDUP_REMOVED lines=16> */
.L_x_69:


//--------------------- .text._ZN3lfs5tetra4cuda36_GLOBAL__N__b3298b3b_4_k_cu_dab2cf3e23hash_grid_encode_kernelEPKfS4_S4_PfS4_PKmmiim --------------------------
	.section	.text._ZN3lfs5tetra4cuda36_GLOBAL__N__b3298b3b_4_k_cu_dab2cf3e23hash_grid_encode_kernelEPKfS4_S4_PfS4_PKmmiim,"ax",@progbits
	.align	128
.text._ZN3lfs5tetra4cuda36_GLOBAL__N__b3298b3b_4_k_cu_dab2cf3e23hash_grid_encode_kernelEPKfS4_S4_PfS4_PKmmiim:
        .type           _ZN3lfs5tetra4cuda36_GLOBAL__N__b3298b3b_4_k_cu_dab2cf3e23hash_grid_encode_kernelEPKfS4_S4_PfS4_PKmmiim,@function
        .size           _ZN3lfs5tetra4cuda36_GLOBAL__N__b3298b3b_4_k_cu_dab2cf3e23hash_grid_encode_kernelEPKfS4_S4_PfS4_PKmmiim,(.L_x_72 - _ZN3lfs5tetra4cuda36_GLOBAL__N__b3298b3b_4_k_cu_dab2cf3e23hash_grid_encode_kernelEPKfS4_S4_PfS4_PKmmiim)
        .other          _ZN3lfs5tetra4cuda36_GLOBAL__N__b3298b3b_4_k_cu_dab2cf3e23hash_grid_encode_kernelEPKfS4_S4_PfS4_PKmmiim,@"STO_CUDA_ENTRY STV_DEFAULT"
_ZN3lfs5tetra4cuda36_GLOBAL__N__b3298b3b_4_k_cu_dab2cf3e23hash_grid_encode_kernelEPKfS4_S4_PfS4_PKmmiim:
        /* <DEDUP_REMOVED lines=31> */
[----:B-----5:R-:W-:Y:S05]  /*01f0*/  CALL.REL.NOINC `($__internal_4_$__cuda_sm20_rcp_rn_f32_slowpath) ;  /* 0x00000014000c7944 */ /* 0x020fea0003c00000 */
[----:B------:R-:W-:Y:S01]  /*0200*/  MOV R9, R2 ;  /* 0x0000000200097202 */ /* 0x000fe20000000f00 */
[----:B------:R-:W-:Y:S06]  /*0210*/  BRA `(.L_x_43) ;  /* 0x0000000000107947 */ /* 0x000fec0003800000 */
.L_x_42:
[----:B------:R-:W0:Y:S02]  /*0220*/  MUFU.RCP R9, R2 ;  /* 0x0000000200097308 */ /* 0x000e240000001000 */
[----:B0-----:R-:W-:-:S04]  /*0230*/  FFMA R10, R2, R9, -1 ;  /* 0xbf800000020a7423 */ /* 0x001fc80000000009 */
[----:B------:R-:W-:-:S04]  /*0240*/  FADD.FTZ R10, -R10, -RZ ;  /* 0x800000ff0a0a7221 */ /* 0x000fc80000010100 */
[----:B------:R-:W-:-:S07]  /*0250*/  FFMA R9, R9, R10, R9 ;  /* 0x0000000a09097223 */ /* 0x000fce0000000009 */
.L_x_43:
[----:B-----5:R-:W-:-:S04]  /*0260*/  FADD R13, -R8, R13 ;  /* 0x0000000d080d7221 */ /* 0x020fc80000000100 */
[----:B------:R-:W-:-:S04]  /*0270*/  FADD R2, R13, 9.9999999392252902908e-09 ;  /* 0x322bcc770d027421 */ /* 0x000fc80000000000 */
[----:B------:R-:W-:-:S05]  /*0280*/  VIADD R10, R2, 0x1800000 ;  /* 0x01800000020a7836 */ /* 0x000fca0000000000 */
[----:B------:R-:W-:-:S04]  /*0290*/  LOP3.LUT R10, R10, 0x7f800000, RZ, 0xc0, !PT ;  /* 0x7f8000000a0a7812 */ /* 0x000fc800078ec0ff */
[----:B------:R-:W-:-:S13]  /*02a0*/  ISETP.GT.U32.AND P0, PT, R10, 0x1ffffff, PT ;  /* 0x01ffffff0a00780c */ /* 0x000fda0003f04070 */
[----:B------:R-:W-:Y:S05]  /*02b0*/  @P0 BRA `(.L_x_44) ;  /* 0x0000000000100947 */ /* 0x000fea0003800000 */
[----:B------:R-:W-:-:S07]  /*02c0*/  MOV R12, 0x2e0 ;  /* 0x000002e0000c7802 */ /* 0x000fce0000000f00 */
[----:B------:R-:W-:Y:S05]  /*02d0*/  CALL.REL.NOINC `($__internal_4_$__cuda_sm20_rcp_rn_f32_slowpath) ;  /* 0x0000001000d47944 */ /* 0x000fea0003c00000 */
[----:B------:R-:W-:Y:S01]  /*02e0*/  IMAD.MOV.U32 R10, RZ, RZ, R2 ;  /* 0x000000ffff0a7224 */ /* 0x000fe200078e0002 */
[----:B------:R-:W-:Y:S06]  /*02f0*/  BRA `(.L_x_45) ;  /* 0x0000000000107947 */ /* 0x000fec0003800000 */
.L_x_44:
[----:B------:R-:W0:Y:S02]  /*0300*/  MUFU.RCP R13, R2 ;  /* 0x00000002000d7308 */ /* 0x000e240000001000 */
[----:B0-----:R-:W-:-:S04]  /*0310*/  FFMA R10, R2, R13, -1 ;  /* 0xbf800000020a7423 */ /* 0x001fc8000000000d */
[----:B------:R-:W-:-:S04]  /*0320*/  FADD.FTZ R10, -R10, -RZ ;  /* 0x800000ff0a0a7221 */ /* 0x000fc80000010100 */
[----:B------:R-:W-:-:S07]  /*0330*/  FFMA R10, R13, R10, R13 ;  /* 0x0000000a0d0a7223 */ /* 0x000fce000000000d */
.L_x_45:
[----:B------:R-:W-:-:S04]  /*0340*/  FADD R11, -R6, R11 ;  /* 0x0000000b060b7221 */ /* 0x000fc80000000100 */
[----:B------:R-:W-:-:S05]  /*0350*/  FADD R2, R11, 9.9999999392252902908e-09 ;  /* 0x322bcc770b027421 */ /* 0x000fca0000000000 */
[----:B------:R-:W-:-:S04]  /*0360*/  IADD3 R11, PT, PT, R2, 0x1800000, RZ ;  /* 0x01800000020b7810 */ /* 0x000fc80007ffe0ff */
[----:B------:R-:W-:-:S04]  /*0370*/  LOP3.LUT R11, R11, 0x7f800000, RZ, 0xc0, !PT ;  /* 0x7f8000000b0b7812 */ /* 0x000fc800078ec0ff */
[----:B------:R-:W-:-:S13]  /*0380*/  ISETP.GT.U32.AND P0, PT, R11, 0x1ffffff, PT ;  /* 0x01ffffff0b00780c */ /* 0x000fda0003f04070 */
[----:B------:R-:W-:Y:S05]  /*0390*/  @P0 BRA `(.L_x_46) ;  /* 0x0000000000100947 */ /* 0x000fea0003800000 */
[----:B------:R-:W-:-:S07]  /*03a0*/  MOV R12, 0x3c0 ;  /* 0x000003c0000c7802 */ /* 0x000fce0000000f00 */
[----:B------:R-:W-:Y:S05]  /*03b0*/  CALL.REL.NOINC `($__internal_4_$__cuda_sm20_rcp_rn_f32_slowpath) ;  /* 0x00000010009c7944 */ /* 0x000fea0003c00000 */
[----:B------:R-:W-:Y:S01]  /*03c0*/  IMAD.MOV.U32 R11, RZ, RZ, R2 ;  /* 0x000000ffff0b7224 */ /* 0x000fe200078e0002 */
[----:B------:R-:W-:Y:S06]  /*03d0*/  BRA `(.L_x_47) ;  /* 0x0000000000107947 */ /* 0x000fec0003800000 */
.L_x_46:
[----:B------:R-:W0:Y:S02]  /*03e0*/  MUFU.RCP R11, R2 ;  /* 0x00000002000b7308 */ /* 0x000e240000001000 */
[----:B0-----:R-:W-:-:S04]  /*03f0*/  FFMA R12, R2, R11, -1 ;  /* 0xbf800000020c7423 */ /* 0x001fc8000000000b */
[----:B------:R-:W-:-:S04]  /*0400*/  FADD.FTZ R12, -R12, -RZ ;  /* 0x800000ff0c0c7221 */ /* 0x000fc80000010100 */
[----:B------:R-:W-:-:S07]  /*0410*/  FFMA R11, R11, R12, R11 ;  /* 0x0000000c0b0b7223 */ /* 0x000fce000000000b */
.L_x_47:
[----:B------:R-:W0:Y:S02]  /*0420*/  LDC R2, c[0x0][0x3b8] ;  /* 0x0000ee00ff027b82 */ /* 0x000e240000000800 */
[----:B0-----:R-:W-:-:S13]  /*0430*/  ISETP.GE.AND P0, PT, R2, 0x1, PT ;  /* 0x000000010200780c */ /* 0x001fda0003f06270 */
[----:B------:R-:W-:Y:S05]  /*0440*/  @!P0 EXIT ;  /* 0x000000000000894d */ /* 0x000fea0003800000 */
[----:B------:R-:W0:Y:S01]  /*0450*/  LDCU UR7, c[0x0][0x3bc] ;  /* 0x00007780ff0777ac */ /* 0x000e220008000800 */
[----:B------:R-:W-:Y:S01]  /*0460*/  FADD R4, R4, -R3 ;  /* 0x8000000304047221 */ /* 0x000fe20000000000 */
[----:B------:R-:W-:Y:S01]  /*0470*/  FADD R5, R5, -R8 ;  /* 0x8000000805057221 */ /* 0x000fe20000000000 */
[----:B------:R-:W-:Y:S02]  /*0480*/  FADD R6, R7, -R6 ;  /* 0x8000000607067221 */ /* 0x000fe40000000000 */
[----:B------:R-:W-:Y:S01]  /*0490*/  FMUL R4, R4, R9 ;  /* 0x0000000904047220 */ /* 0x000fe20000400000 */
[----:B------:R-:W-:Y:S01]  /*04a0*/  FMUL R5, R5, R10 ;  /* 0x0000000a05057220 */ /* 0x000fe20000400000 */
[----:B------:R-:W-:Y:S01]  /*04b0*/  FMUL R6, R6, R11 ;  /* 0x0000000b06067220 */ /* 0x000fe20000400000 */
[----:B0-----:R-:W-:-:S06]  /*04c0*/  UISETP.GE.AND UP0, UPT, UR7, 0x1, UPT ;  /* 0x000000010700788c */ /* 0x001fcc000bf06270 */
[----:B------:R-:W-:-:S13]  /*04d0*/  PLOP3.LUT P0, PT, PT, PT, UP0, 0x80, 0x8 ;  /* 0x000000000008781c */ /* 0x000fda0003f0f008 */
[----:B------:R-:W-:Y:S05]  /*04e0*/  @!P0 EXIT ;  /* 0x000000000000894d */ /* 0x000fea0003800000 */
[----:B------:R-:W-:Y:S01]  /*04f0*/  FMNMX R2, RZ, R4, !PT ;  /* 0x00000004ff027209 */ /* 0x000fe20007800000 */
[----:B------:R-:W-:Y:S01]  /*0500*/  ULOP3.LUT UR20, UR7, 0x3, URZ, 0xc0, !UPT ;  /* 0x0000000307147892 */ /* 0x000fe2000f8ec0ff */
[----:B------:R-:W-:Y:S01]  /*0510*/  FMNMX R3, RZ, R5, !PT ;  /* 0x00000005ff037209 */ /* 0x000fe20007800000 */
[----:B------:R-:W-:Y:S01]  /*0520*/  ULOP3.LUT UR6, UR7, 0x7ffffff8, URZ, 0xc0, !UPT ;  /* 0x7ffffff807067892 */ /* 0x000fe2000f8ec0ff */
[----:B------:R-:W-:Y:S01]  /*0530*/  FMNMX R4, RZ, R6, !PT ;  /* 0x00000006ff047209 */ /* 0x000fe20007800000 */
[----:B------:R-:W-:Y:S01]  /*0540*/  ULOP3.LUT UR7, UR7, 0x1, URZ, 0xc0, !UPT ;  /* 0x0000000107077892 */ /* 0x000fe2000f8ec0ff */
[----:B------:R-:W-:Y:S01]  /*0550*/  FMNMX R2, R2, 0.99999898672103881836, PT ;  /* 0x3f7fffef02027809 */ /* 0x000fe20003800000 */
[----:B------:R-:W-:Y:S01]  /*0560*/  UMOV UR4, URZ ;  /* 0x000000ff00047c82 */ /* 0x000fe20008000000 */
[----:B------:R-:W-:Y:S02]  /*0570*/  FMNMX R3, R3, 0.99999898672103881836, PT ;  /* 0x3f7fffef03037809 */ /* 0x000fe40003800000 */
[----:B------:R-:W-:-:S07]  /*0580*/  FMNMX R4, R4, 0.99999898672103881836, PT ;  /* 0x3f7fffef04047809 */ /* 0x000fce0003800000 */
.L_x_61:
[----:B0-----:R-:W0:Y:S02]  /*0590*/  LDCU.128 UR8, c[0x0][0x3a0] ;  /* 0x00007400ff0877ac */ /* 0x001e240008000c00 */
[----:B0-----:R-:W-:-:S06]  /*05a0*/  UIMAD.WIDE.U32 UR8, UR4, 0x4, UR8 ;  /* 0x00000004040878a5 */ /* 0x001fcc000f8e0008 */
[----:B------:R-:W-:Y:S01]  /*05b0*/  MOV R9, UR9 ;  /* 0x0000000900097c02 */ /* 0x000fe20008000f00 */
[----:B------:R-:W-:-:S05]  /*05c0*/  IMAD.U32 R8, RZ, RZ, UR8 ;  /* 0x00000008ff087e24 */ /* 0x000fca000f8e00ff */
[----:B--2---:R-:W2:Y:S01]  /*05d0*/  LDG.E.CONSTANT R9, desc[UR14][R8.64] ;  /* 0x0000000e08097981 */ /* 0x004ea2000c1e9900 */
[----:B------:R-:W-:-:S06]  /*05e0*/  UIMAD.WIDE.U32 UR8, UR4, 0x8, UR10 ;  /* 0x00000008040878a5 */ /* 0x000fcc000f8e000a */
[----:B------:R-:W-:Y:S02]  /*05f0*/  IMAD.U32 R16, RZ, RZ, UR8 ;  /* 0x00000008ff107e24 */ /* 0x000fe4000f8e00ff */
[----:B------:R-:W-:-:S03]  /*0600*/  IMAD.U32 R17, RZ, RZ, UR9 ;  /* 0x00000009ff117e24 */ /* 0x000fc6000f8e00ff */
[----:B------:R-:W0:Y:S03]  /*0610*/  LDCU.64 UR8, c[0x0][0x3b8] ;  /* 0x00007700ff0877ac */ /* 0x000e260008000a00 */
[----:B------:R-:W5:Y:S01]  /*0620*/  LDG.E.64.CONSTANT R16, desc[UR14][R16.64] ;  /* 0x0000000e10107981 */ /* 0x000f62000c1e9b00 */
[----:B0-----:R-:W-:Y:S01]  /*0630*/  MOV R15, UR8 ;  /* 0x00000008000f7c02 */ /* 0x001fe20008000f00 */
[----:B------:R-:W-:-:S04]  /*0640*/  UISETP.GE.U32.AND UP1, UPT, UR9, 0x8, UPT ;  /* 0x000000080900788c */ /* 0x000fc8000bf26070 */
[----:B------:R-:W-:Y:S01]  /*0650*/  IMAD R15, R0, R15, UR4 ;  /* 0x00000004000f7e24 */ /* 0x000fe2000f8e020f */
[----:B------:R-:W-:-:S04]  /*0660*/  UIADD3 UR4, UPT, UPT, UR4, 0x1, URZ ;  /* 0x0000000104047890 */ /* 0x000fc8000fffe0ff */
[----:B------:R-:W-:-:S04]  /*0670*/  UISETP.NE.AND UP0, UPT, UR4, UR8, UPT ;  /* 0x000000080400728c */ /* 0x000fc8000bf05270 */
[----:B------:R-:W-:Y:S01]  /*0680*/  UP2UR UR21, UPR, URZ, 0x1 ;  /* 0x00000001ff157883 */ /* 0x000fe20008000000 */
[-C--:B--2---:R-:W-:Y:S01]  /*0690*/  FMUL R10, R2, R9.reuse ;  /* 0x00000009020a7220 */ /* 0x084fe20000400000 */
[-C--:B------:R-:W-:Y:S01]  /*06a0*/  FMUL R11, R3, R9.reuse ;  /* 0x00000009030b7220 */ /* 0x080fe20000400000 */
[----:B------:R-:W-:Y:S02]  /*06b0*/  FMUL R12, R4, R9 ;  /* 0x00000009040c7220 */ /* 0x000fe40000400000 */
[----:B------:R-:W0:Y:S08]  /*06c0*/  F2I.FLOOR.NTZ R5, R10 ;  /* 0x0000000a00057305 */ /* 0x000e300000207100 */
[----:B-1----:R-:W1:Y:S01]  /*06d0*/  F2I.FLOOR.NTZ R6, R11 ;  /* 0x0000000b00067305 */ /* 0x002e620000207100 */
[----:B0-----:R-:W-:-:S07]  /*06e0*/  I2FP.F32.S32 R9, R5 ;  /* 0x0000000500097245 */ /* 0x001fce0000201400 */
[----:B------:R-:W0:Y:S01]  /*06f0*/  F2I.FLOOR.NTZ R7, R12 ;  /* 0x0000000c00077305 */ /* 0x000e220000207100 */
[----:B------:R-:W-:Y:S01]  /*0700*/  FADD R8, R10, -R9 ;  /* 0x800000090a087221 */ /* 0x000fe20000000000 */
[----:B-1----:R-:W-:-:S05]  /*0710*/  I2FP.F32.S32 R14, R6 ;  /* 0x00000006000e7245 */ /* 0x002fca0000201400 */
[----:B------:R-:W-:Y:S01]  /*0720*/  FADD R9, R11, -R14 ;  /* 0x8000000e0b097221 */ /* 0x000fe20000000000 */
[----:B------:R-:W-:Y:S01]  /*0730*/  IMAD.MOV.U32 R14, RZ, RZ, RZ ;  /* 0x000000ffff0e7224 */ /* 0x000fe200078e00ff */
[----:B0-----:R-:W-:Y:S01]  /*0740*/  I2FP.F32.S32 R13, R7 ;  /* 0x00000007000d7245 */ /* 0x001fe20000201400 */
[----:B------:R-:W-:-:S04]  /*0750*/  IMAD R11, R15, UR9, RZ ;  /* 0x000000090f0b7c24 */ /* 0x000fc8000f8e02ff */
[----:B------:R-:W-:Y:S01]  /*0760*/  FADD R10, R12, -R13 ;  /* 0x8000000d0c0a7221 */ /* 0x000fe20000000000 */
[----:B------:R-:W-:Y:S06]  /*0770*/  BRA.U !UP1, `(.L_x_48) ;  /* 0x0000000109487547 */ /* 0x000fec000b800000 */
[----:B------:R-:W0:Y:S01]  /*0780*/  LDC.64 R14, c[0x0][0x398] ;  /* 0x0000e600ff0e7b82 */ /* 0x000e220000000a00 */
[----:B------:R-:W-:Y:S01]  /*0790*/  ULOP3.LUT UR6, UR9, 0x7ffffff8, URZ, 0xc0, !UPT ;  /* 0x7ffffff809067892 */ /* 0x000fe2000f8ec0ff */
[----:B------:R-:W-:-:S03]  /*07a0*/  IMAD.MOV.U32 R19, RZ, RZ, R11 ;  /* 0x000000ffff137224 */ /* 0x000fc600078e000b */
[----:B------:R-:W-:-:S12]  /*07b0*/  UIADD3 UR5, UPT, UPT, -UR6, URZ, URZ ;  /* 0x000000ff06057290 */ /* 0x000fd8000fffe1ff */
.L_x_49:
[C---:B01----:R-:W-:Y:S01]  /*07c0*/  IMAD.WIDE R12, R19.reuse, 0x4, R14 ;  /* 0x00000004130c7825 */ /* 0x043fe200078e020e */
[----:B------:R-:W-:Y:S01]  /*07d0*/  UIADD3 UR5, UPT, UPT, UR5, 0x8, URZ ;  /* 0x0000000805057890 */ /* 0x000fe2000fffe0ff */
[----:B------:R-:W-:-:S03]  /*07e0*/  IADD3 R19, PT, PT, R19, 0x8, RZ ;  /* 0x0000000813137810 */ /* 0x000fc60007ffe0ff */
[----:B------:R1:W-:Y:S01]  /*07f0*/  STG.E desc[UR14][R12.64], RZ ;  /* 0x000000ff0c007986 */ /* 0x0003e2000c10190e */
[----:B------:R-:W-:-:S03]  /*0800*/  UISETP.NE.AND UP0, UPT, UR5, URZ, UPT ;  /* 0x000000ff0500728c */ /* 0x000fc6000bf05270 */
[----:B------:R1:W-:Y:S04]  /*0810*/  STG.E desc[UR14][R12.64+0x4], RZ ;  /* 0x000004ff0c007986 */ /* 0x0003e8000c10190e */
[----:B------:R1:W-:Y:S04]  /*0820*/  STG.E desc[UR14][R12.64+0x8], RZ ;  /* 0x000008ff0c007986 */ /* 0x0003e8000c10190e */
[----:B------:R1:W-:Y:S04]  /*0830*/  STG.E desc[UR14][R12.64+0xc], RZ ;  /* 0x00000cff0c007986 */ /* 0x0003e8000c10190e */
[----:B------:R1:W-:Y:S04]  /*0840*/  STG.E desc[UR14][R12.64+0x10], RZ ;  /* 0x000010ff0c007986 */ /* 0x0003e8000c10190e */
[----:B------:R1:W-:Y:S04]  /*0850*/  STG.E desc[UR14][R12.64+0x14], RZ ;  /* 0x000014ff0c007986 */ /* 0x0003e8000c10190e */
[----:B------:R1:W-:Y:S04]  /*0860*/  STG.E desc[UR14][R12.64+0x18], RZ ;  /* 0x000018ff0c007986 */ /* 0x0003e8000c10190e */
[----:B------:R1:W-:Y:S01]  /*0870*/  STG.E desc[UR14][R12.64+0x1c], RZ ;  /* 0x00001cff0c007986 */ /* 0x0003e2000c10190e */
[----:B------:R-:W-:Y:S05]  /*0880*/  BRA.U UP0, `(.L_x_49) ;  /* 0xfffffffd00cc7547 */ /* 0x000fea000b83ffff */
[----:B------:R-:W-:-:S07]  /*0890*/  IMAD.U32 R14, RZ, RZ, UR6 ;  /* 0x00000006ff0e7e24 */ /* 0x000fce000f8e00ff */
.L_x_48:
[----:B------:R-:W0:Y:S02]  /*08a0*/  LDCU UR22, c[0x0][0x3bc] ;  /* 0x00007780ff1677ac */ /* 0x000e240008000800 */
[----:B0-----:R-:W-:-:S04]  /*08b0*/  ULOP3.LUT UR5, UR22, 0x7, URZ, 0xc0, !UPT ;  /* 0x0000000716057892 */ /* 0x001fc8000f8ec0ff */
[----:B------:R-:W-:-:S09]  /*08c0*/  UISETP.NE.AND UP2, UPT, UR5, URZ, UPT ;  /* 0x000000ff0500728c */ /* 0x000fd2000bf45270 */
[----:B------:R-:W-:Y:S05]  /*08d0*/  BRA.U !UP2, `(.L_x_50) ;  /* 0x000000010a687547 */ /* 0x000fea000b800000 */
[----:B------:R-:W-:Y:S02]  /*08e0*/  UIADD3 UR5, UPT, UPT, UR5, -0x1, URZ ;  /* 0xffffffff05057890 */ /* 0x000fe4000fffe0ff */
[----:B------:R-:W-:Y:S02]  /*08f0*/  UISETP.NE.AND UP3, UPT, UR20, URZ, UPT ;  /* 0x000000ff1400728c */ /* 0x000fe4000bf65270 */
[----:B------:R-:W-:-:S09]  /*0900*/  UISETP.GE.U32.AND UP0, UPT, UR5, 0x3, UPT ;  /* 0x000000030500788c */ /* 0x000fd2000bf06070 */
[----:B------:R-:W-:Y:S05]  /*0910*/  BRA.U !UP0, `(.L_x_51) ;  /* 0x0000000108207547 */ /* 0x000fea000b800000 */
[----:B-1----:R-:W0:Y:S01]  /*0920*/  LDC.64 R12, c[0x0][0x398] ;  /* 0x0000e600ff0c7b82 */ /* 0x002e220000000a00 */
[----:B------:R-:W-:Y:S01]  /*0930*/  IMAD.IADD R15, R11, 0x1, R14 ;  /* 0x000000010b0f7824 */ /* 0x000fe200078e020e */
[----:B------:R-:W-:-:S03]  /*0940*/  IADD3 R14, PT, PT, R14, 0x4, RZ ;  /* 0x000000040e0e7810 */ /* 0x000fc60007ffe0ff */
[----:B0-----:R-:W-:-:S05]  /*0950*/  IMAD.WIDE R12, R15, 0x4, R12 ;  /* 0x000000040f0c7825 */ /* 0x001fca00078e020c */
[----:B------:R0:W-:Y:S04]  /*0960*/  STG.E desc[UR14][R12.64], RZ ;  /* 0x000000ff0c007986 */ /* 0x0001e8000c10190e */
[----:B------:R0:W-:Y:S04]  /*0970*/  STG.E desc[UR14][R12.64+0x4], RZ ;  /* 0x000004ff0c007986 */ /* 0x0001e8000c10190e */
[----:B------:R0:W-:Y:S04]  /*0980*/  STG.E desc[UR14][R12.64+0x8], RZ ;  /* 0x000008ff0c007986 */ /* 0x0001e8000c10190e */
[----:B------:R0:W-:Y:S02]  /*0990*/  STG.E desc[UR14][R12.64+0xc], RZ ;  /* 0x00000cff0c007986 */ /* 0x0001e4000c10190e */
.L_x_51:
[----:B------:R-:W-:Y:S05]  /*09a0*/  BRA.U !UP3, `(.L_x_50) ;  /* 0x000000010b347547 */ /* 0x000fea000b800000 */
[----:B------:R-:W-:Y:S01]  /*09b0*/  UIADD3 UR5, UPT, UPT, UR20, -0x1, URZ ;  /* 0xffffffff14057890 */ /* 0x000fe2000fffe0ff */
[----:B------:R-:W-:-:S05]  /*09c0*/  ISETP.NE.AND P1, PT, RZ, UR7, PT ;  /* 0x00000007ff007c0c */ /* 0x000fca000bf25270 */
[----:B------:R-:W-:-:S08]  /*09d0*/  ISETP.NE.AND P0, PT, RZ, UR5, PT ;  /* 0x00000005ff007c0c */ /* 0x000fd0000bf05270 */
[----:B------:R-:W2:Y:S05]  /*09e0*/  @P1 LDC.64 R18, c[0x0][0x398] ;  /* 0x0000e600ff121b82 */ /* 0x000eaa0000000a00 */
[C---:B------:R-:W-:Y:S02]  /*09f0*/  @P0 IMAD.IADD R15, R11.reuse, 0x1, R14 ;  /* 0x000000010b0f0824 */ /* 0x040fe400078e020e */
[----:B------:R-:W-:Y:S01]  /*0a00*/  @P0 VIADD R14, R14, 0x2 ;  /* 0x000000020e0e0836 */ /* 0x000fe20000000000 */
[----:B01----:R-:W0:Y:S04]  /*0a10*/  @P0 LDC.64 R12, c[0x0][0x398] ;  /* 0x0000e600ff0c0b82 */ /* 0x003e280000000a00 */
[----:B------:R-:W-:Y:S01]  /*0a20*/  @P1 IADD3 R21, PT, PT, R11, R14, RZ ;  /* 0x0000000e0b151210 */ /* 0x000fe20007ffe0ff */
[----:B0-----:R-:W-:-:S04]  /*0a30*/  @P0 IMAD.WIDE R14, R15, 0x4, R12 ;  /* 0x000000040f0e0825 */ /* 0x001fc800078e020c */
[----:B--2---:R-:W-:Y:S01]  /*0a40*/  @P1 IMAD.WIDE R12, R21, 0x4, R18 ;  /* 0x00000004150c1825 */ /* 0x004fe200078e0212 */
[----:B------:R2:W-:Y:S04]  /*0a50*/  @P0 STG.E desc[UR14][R14.64], RZ ;  /* 0x000000ff0e000986 */ /* 0x0005e8000c10190e */
[----:B------:R2:W-:Y:S04]  /*0a60*/  @P0 STG.E desc[UR14][R14.64+0x4], RZ ;  /* 0x000004ff0e000986 */ /* 0x0005e8000c10190e */
[----:B------:R2:W-:Y:S02]  /*0a70*/  @P1 STG.E desc[UR14][R12.64], RZ ;  /* 0x000000ff0c001986 */ /* 0x0005e4000c10190e */
.L_x_50:
[----:B------:R-:W-:Y:S01]  /*0a80*/  UPLOP3.LUT UP0, UPT, UPT, UPT, UPT, 0x80, 0x8 ;  /* 0x000000000008789c */ /* 0x000fe20003f0f070 */
[----:B------:R-:W-:-:S10]  /*0a90*/  UMOV UR5, URZ ;  /* 0x000000ff00057c82 */ /* 0x000fd40008000000 */
.L_x_60:
[----:B012---:R-:W-:Y:S01]  /*0aa0*/  FADD R13, -R8, 1 ;  /* 0x3f800000080d7421 */ /* 0x007fe20000000100 */
[----:B------:R-:W-:Y:S01]  /*0ab0*/  PLOP3.LUT P0, PT, PT, PT, UP0, 0x80, 0x8 ;  /* 0x000000000008781c */ /* 0x000fe20003f0f008 */
[----:B------:R-:W-:Y:S01]  /*0ac0*/  UP2UR UR23, UPR, URZ, 0x1 ;  /* 0x00000001ff177883 */ /* 0x000fe20008000000 */
[----:B------:R-:W-:Y:S01]  /*0ad0*/  VIADD R12, R5, UR5 ;  /* 0x00000005050c7c36 */ /* 0x000fe20008000000 */
[----:B------:R-:W-:Y:S01]  /*0ae0*/  UPLOP3.LUT UP0, UPT, UPT, UPT, UPT, 0x80, 0x8 ;  /* 0x000000000008789c */ /* 0x000fe20003f0f070 */
[----:B------:R-:W-:Y:S01]  /*0af0*/  FSEL R13, R13, R8, P0 ;  /* 0x000000080d0d7208 */ /* 0x000fe20000000000 */
[----:B------:R-:W-:-:S09]  /*0b00*/  UMOV UR5, URZ ;  /* 0x000000ff00057c82 */ /* 0x000fd20008000000 */
.L_x_59:
[----:B------:R-:W-:Y:S02]  /*0b10*/  VIADD R14, R6, UR5 ;  /* 0x00000005060e7c36 */ /* 0x000fe40008000000 */
[----:B------:R-:W-:Y:S01]  /*0b20*/  FADD R18, -R9, 1 ;  /* 0x3f80000009127421 */ /* 0x000fe20000000100 */
[----:B------:R-:W-:Y:S01]  /*0b30*/  PLOP3.LUT P0, PT, PT, PT, UP0, 0x80, 0x8 ;  /* 0x000000000008781c */ /* 0x000fe20003f0f008 */
[----:B------:R-:W-:Y:S01]  /*0b40*/  UPLOP3.LUT UP3, UPT, UPT, UPT, UP0, 0x80, 0x8 ;  /* 0x000000000008789c */ /* 0x000fe20003f6f000 */
[----:B------:R-:W-:Y:S01]  /*0b50*/  IMAD R15, R14, -0x61c8864f, RZ ;  /* 0x9e3779b10e0f7824 */ /* 0x000fe200078e02ff */
[----:B------:R-:W-:Y:S01]  /*0b60*/  UPLOP3.LUT UP0, UPT, UPT, UPT, UPT, 0x80, 0x8 ;  /* 0x000000000008789c */ /* 0x000fe20003f0f070 */
[----:B------:R-:W-:Y:S01]  /*0b70*/  FSEL R18, R18, R9, P0 ;  /* 0x0000000912127208 */ /* 0x000fe20000000000 */
[----:B------:R-:W-:Y:S02]  /*0b80*/  UMOV UR5, URZ ;  /* 0x000000ff00057c82 */ /* 0x000fe40008000000 */
[----:B------:R-:W-:-:S02]  /*0b90*/  LOP3.LUT R14, R15, R12, RZ, 0x3c, !PT ;  /* 0x0000000c0f0e7212 */ /* 0x000fc400078e3cff */
[----:B012---:R-:W-:-:S07]  /*0ba0*/  FMUL R15, R13, R18 ;  /* 0x000000120d0f7220 */ /* 0x007fce0000400000 */
.L_x_58:
[----:B0-----:R-:W0:Y:S01]  /*0bb0*/  LDCU UR8, c[0x0][0x3c4] ;  /* 0x00007880ff0877ac */ /* 0x001e220008000800 */
[----:B------:R-:W-:Y:S01]  /*0bc0*/  IADD3 R18, PT, PT, R7, UR5, RZ ;  /* 0x0000000507127c10 */ /* 0x000fe2000fffe0ff */
[----:B------:R-:W-:-:S04]  /*0bd0*/  UPLOP3.LUT UP4, UPT, UPT, UPT, UP0, 0x80, 0x8 ;  /* 0x000000000008789c */ /* 0x000fc80003f8f000 */
[----:B-12---:R-:W-:-:S05]  /*0be0*/  IMAD R21, R18, 0x30025795, RZ ;  /* 0x3002579512157824 */ /* 0x006fca00078e02ff */
[----:B------:R-:W-:Y:S01]  /*0bf0*/  LOP3.LUT R21, R14, R21, RZ, 0x3c, !PT ;  /* 0x000000150e157212 */ /* 0x000fe200078e3cff */
[----:B0-----:R-:W-:-:S09]  /*0c00*/  UISETP.NE.U32.AND UP5, UPT, UR8, URZ, UPT ;  /* 0x000000ff0800728c */ /* 0x001fd2000bfa5070 */
[----:B------:R-:W-:Y:S05]  /*0c10*/  BRA.U UP5, `(.L_x_52) ;  /* 0x0000000105547547 */ /* 0x000fea000b800000 */
[----:B------:R-:W0:Y:S02]  /*0c20*/  LDCU UR5, c[0x0][0x3c0] ;  /* 0x00007800ff0577ac */ /* 0x000e240008000800 */
[----:B0-----:R-:W0:Y:S01]  /*0c30*/  I2F.U32.RP R20, UR5 ;  /* 0x0000000500147d06 */ /* 0x001e220008209000 */
[----:B------:R-:W-:-:S07]  /*0c40*/  ISETP.NE.U32.AND P1, PT, RZ, UR5, PT ;  /* 0x00000005ff007c0c */ /* 0x000fce000bf25070 */
[----:B0-----:R-:W0:Y:S02]  /*0c50*/  MUFU.RCP R20, R20 ;  /* 0x0000001400147308 */ /* 0x001e240000001000 */
[----:B0-----:R-:W-:-:S06]  /*0c60*/  VIADD R18, R20, 0xffffffe ;  /* 0x0ffffffe14127836 */ /* 0x001fcc0000000000 */
[----:B------:R0:W1:Y:S02]  /*0c70*/  F2I.FTZ.U32.TRUNC.NTZ R19, R18 ;  /* 0x0000001200137305 */ /* 0x000064000021f000 */
[----:B0-----:R-:W-:Y:S02]  /*0c80*/  HFMA2 R18, -RZ, RZ, 0, 0 ;  /* 0x00000000ff127431 */ /* 0x001fe400000001ff */
[----:B-1----:R-:W-:-:S04]  /*0c90*/  IMAD.MOV R23, RZ, RZ, -R19 ;  /* 0x000000ffff177224 */ /* 0x002fc800078e0a13 */
[----:B------:R-:W-:-:S04]  /*0ca0*/  IMAD R23, R23, UR5, RZ ;  /* 0x0000000517177c24 */ /* 0x000fc8000f8e02ff */
[----:B------:R-:W-:Y:S01]  /*0cb0*/  IMAD.HI.U32 R22, R19, R23, R18 ;  /* 0x0000001713167227 */ /* 0x000fe200078e0012 */
[----:B------:R-:W-:-:S05]  /*0cc0*/  MOV R19, RZ ;  /* 0x000000ff00137202 */ /* 0x000fca0000000f00 */
[----:B------:R-:W-:-:S04]  /*0cd0*/  IMAD.HI.U32 R22, R22, R21, RZ ;  /* 0x0000001516167227 */ /* 0x000fc800078e00ff */
[----:B------:R-:W-:-:S04]  /*0ce0*/  IMAD.MOV R22, RZ, RZ, -R22 ;  /* 0x000000ffff167224 */ /* 0x000fc800078e0a16 */
[----:B------:R-:W-:-:S05]  /*0cf0*/  IMAD R21, R22, UR5, R21 ;  /* 0x0000000516157c24 */ /* 0x000fca000f8e0215 */
[----:B------:R-:W-:-:S13]  /*0d00*/  ISETP.GE.U32.AND P0, PT, R21, UR5, PT ;  /* 0x0000000515007c0c */ /* 0x000fda000bf06070 */
[----:B------:R-:W-:-:S05]  /*0d10*/  @P0 VIADD R21, R21, -UR5 ;  /* 0x8000000515150c36 */ /* 0x000fca0008000000 */
[----:B------:R-:W-:-:S13]  /*0d20*/  ISETP.GE.U32.AND P0, PT, R21, UR5, PT ;  /* 0x0000000515007c0c */ /* 0x000fda000bf06070 */
[----:B------:R-:W-:Y:S02]  /*0d30*/  @P0 IADD3 R21, PT, PT, R21, -UR5, RZ ;  /* 0x8000000515150c10 */ /* 0x000fe4000fffe0ff */
[----:B------:R-:W-:-:S05]  /*0d40*/  @!P1 LOP3.LUT R21, RZ, UR5, RZ, 0x33, !PT ;  /* 0x00000005ff159c12 */ /* 0x000fca000f8e33ff */
[----:B------:R-:W-:Y:S01]  /*0d50*/  IMAD.MOV.U32 R18, RZ, RZ, R21 ;  /* 0x000000ffff127224 */ /* 0x000fe200078e0015 */
[----:B------:R-:W-:Y:S06]  /*0d60*/  BRA `(.L_x_53) ;  /* 0x0000000000087947 */ /* 0x000fec0003800000 */
.L_x_52:
[----:B------:R-:W-:-:S07]  /*0d70*/  MOV R20, 0xd90 ;  /* 0x00000d9000147802 */ /* 0x000fce0000000f00 */
[----:B-----5:R-:W-:Y:S05]  /*0d80*/  CALL.REL.NOINC `($__internal_5_$__cuda_sm20_rem_u64) ;  /* 0x0000000800fc7944 */ /* 0x020fea0003c00000 */
.L_x_53:
[----:B------:R-:W0:Y:S01]  /*0d90*/  LDCU UR5, c[0x0][0x3bc] ;  /* 0x00007780ff0577ac */ /* 0x000e220008000800 */
[----:B-----5:R-:W-:Y:S01]  /*0da0*/  IADD3 R18, P0, PT, R16, R18, RZ ;  /* 0x0000001210127210 */ /* 0x020fe20007f1e0ff */
[----:B------:R-:W-:Y:S01]  /*0db0*/  FADD R21, -R10, 1 ;  /* 0x3f8000000a157421 */ /* 0x000fe20000000100 */
[----:B------:R-:W-:-:S03]  /*0dc0*/  PLOP3.LUT P1, PT, PT, PT, UP0, 0x80, 0x8 ;  /* 0x000000000008781c */ /* 0x000fc60003f2f008 */
[----:B------:R-:W-:Y:S01]  /*0dd0*/  IMAD.X R20, R17, 0x1, R19, P0 ;  /* 0x0000000111147824 */ /* 0x000fe200000e0613 */
[----:B------:R-:W-:-:S05]  /*0de0*/  FSEL R24, R21, R10, P1 ;  /* 0x0000000a15187208 */ /* 0x000fca0000800000 */
[----:B------:R-:W-:Y:S01]  /*0df0*/  FMUL R24, R15, R24 ;  /* 0x000000180f187220 */ /* 0x000fe20000400000 */
[----:B0-----:R-:W-:-:S04]  /*0e00*/  IMAD.WIDE.U32 R18, R18, UR5, RZ ;  /* 0x0000000512127c25 */ /* 0x001fc8000f8e00ff */
[----:B------:R-:W-:Y:S01]  /*0e10*/  IMAD R25, R20, UR5, RZ ;  /* 0x0000000514197c24 */ /* 0x000fe2000f8e02ff */
[----:B------:R-:W-:-:S04]  /*0e20*/  UMOV UR5, URZ ;  /* 0x000000ff00057c82 */ /* 0x000fc80008000000 */
[----:B------:R-:W-:Y:S01]  /*0e30*/  IADD3 R25, PT, PT, R19, R25, RZ ;  /* 0x0000001913197210 */ /* 0x000fe20007ffe0ff */
[----:B------:R-:W-:Y:S06]  /*0e40*/  BRA.U !UP1, `(.L_x_54) ;  /* 0x0000000109b47547 */ /* 0x000fec000b800000 */
[----:B------:R-:W0:Y:S01]  /*0e50*/  LDCU.64 UR8, c[0x0][0x388] ;  /* 0x00007100ff0877ac */ /* 0x000e220008000a00 */
[----:B------:R-:W-:-:S05]  /*0e60*/  UMOV UR5, URZ ;  /* 0x000000ff00057c82 */ /* 0x000fca0008000000 */
.L_x_55:
[----:B-1----:R-:W1:Y:S01]  /*0e70*/  LDC.64 R20, c[0x0][0x398] ;  /* 0x0000e600ff147b82 */ /* 0x002e620000000a00 */
[----:B------:R-:W-:Y:S01]  /*0e80*/  IADD3 R26, P0, PT, R18, UR5, RZ ;  /* 0x00000005121a7c10 */ /* 0x000fe2000ff1e0ff */
[----:B------:R-:W-:-:S03]  /*0e90*/  VIADD R23, R11, UR5 ;  /* 0x000000050b177c36 */ /* 0x000fc60008000000 */
[----:B------:R-:W-:Y:S02]  /*0ea0*/  IADD3.X R27, PT, PT, RZ, R25, RZ, P0, !PT ;  /* 0x00000019ff1b7210 */ /* 0x000fe400007fe4ff */
[----:B0-----:R-:W-:Y:S01]  /*0eb0*/  LEA R22, P0, R26, UR8, 0x2 ;  /* 0x000000081a167c11 */ /* 0x001fe2000f8010ff */
[----:B-1----:R-:W-:-:S03]  /*0ec0*/  IMAD.WIDE R20, R23, 0x4, R20 ;  /* 0x0000000417147825 */ /* 0x002fc600078e0214 */
[----:B------:R-:W-:Y:S02]  /*0ed0*/  LEA.HI.X R23, R26, UR9, R27, 0x2, P0 ;  /* 0x000000091a177c11 */ /* 0x000fe400080f141b */
[----:B------:R-:W2:Y:S04]  /*0ee0*/  LDG.E R31, desc[UR14][R20.64] ;  /* 0x0000000e141f7981 */ /* 0x000ea8000c1e1900 */
[----:B------:R-:W2:Y:S04]  /*0ef0*/  LDG.E.CONSTANT R29, desc[UR14][R22.64] ;  /* 0x0000000e161d7981 */ /* 0x000ea8000c1e9900 */
[----:B------:R-:W3:Y:S04]  /*0f00*/  LDG.E R30, desc[UR14][R20.64+0x4] ;  /* 0x0000040e141e7981 */ /* 0x000ee8000c1e1900 */
[----:B------:R-:W3:Y:S04]  /*0f10*/  LDG.E.CONSTANT R33, desc[UR14][R22.64+0x4] ;  /* 0x0000040e16217981 */ /* 0x000ee8000c1e9900 */
[----:B------:R-:W4:Y:S04]  /*0f20*/  LDG.E R27, desc[UR14][R20.64+0x8] ;  /* 0x0000080e141b7981 */ /* 0x000f28000c1e1900 */
[----:B------:R-:W4:Y:S04]  /*0f30*/  LDG.E.CONSTANT R26, desc[UR14][R22.64+0x8] ;  /* 0x0000080e161a7981 */ /* 0x000f28000c1e9900 */
[----:B------:R-:W5:Y:S04]  /*0f40*/  LDG.E.CONSTANT R35, desc[UR14][R22.64+0xc] ;  /* 0x00000c0e16237981 */ /* 0x000f68000c1e9900 */
[----:B------:R-:W5:Y:S04]  /*0f50*/  LDG.E.CONSTANT R37, desc[UR14][R22.64+0x1c] ;  /* 0x00001c0e16257981 */ /* 0x000f68000c1e9900 */
[----:B------:R-:W5:Y:S04]  /*0f60*/  LDG.E R32, desc[UR14][R20.64+0xc] ;  /* 0x00000c0e14207981 */ /* 0x000f68000c1e1900 */
[----:B------:R-:W5:Y:S04]  /*0f70*/  LDG.E R34, desc[UR14][R20.64+0x10] ;  /* 0x0000100e14227981 */ /* 0x000f68000c1e1900 */
[----:B------:R-:W5:Y:S01]  /*0f80*/  LDG.E R36, desc[UR14][R20.64+0x14] ;  /* 0x0000140e14247981 */ /* 0x000f62000c1e1900 */
[----:B--2---:R-:W-:-:S03]  /*0f90*/  FFMA R28, R24, R29, R31 ;  /* 0x0000001d181c7223 */ /* 0x004fc6000000001f */
[----:B------:R-:W2:Y:S04]  /*0fa0*/  LDG.E.CONSTANT R31, desc[UR14][R22.64+0x14] ;  /* 0x0000140e161f7981 */ /* 0x000ea8000c1e9900 */
[----:B------:R0:W-:Y:S01]  /*0fb0*/  STG.E desc[UR14][R20.64], R28 ;  /* 0x0000001c14007986 */ /* 0x0001e2000c10190e */
[----:B---3--:R-:W-:-:S03]  /*0fc0*/  FFMA R30, R24, R33, R30 ;  /* 0x00000021181e7223 */ /* 0x008fc6000000001e */
[----:B------:R-:W3:Y:S04]  /*0fd0*/  LDG.E.CONSTANT R33, desc[UR14][R22.64+0x10] ;  /* 0x0000100e16217981 */ /* 0x000ee8000c1e9900 */
[----:B------:R-:W3:Y:S01]  /*0fe0*/  LDG.E.CONSTANT R29, desc[UR14][R22.64+0x18] ;  /* 0x0000180e161d7981 */ /* 0x000ee2000c1e9900 */
[----:B----4-:R-:W-:-:S03]  /*0ff0*/  FFMA R27, R24, R26, R27 ;  /* 0x0000001a181b7223 */ /* 0x010fc6000000001b */
[----:B0-----:R-:W4:Y:S04]  /*1000*/  LDG.E R28, desc[UR14][R20.64+0x18] ;  /* 0x0000180e141c7981 */ /* 0x001f28000c1e1900 */
[----:B------:R-:W4:Y:S01]  /*1010*/  LDG.E R26, desc[UR14][R20.64+0x1c] ;  /* 0x00001c0e141a7981 */ /* 0x000f22000c1e1900 */
[----:B-----5:R-:W-:-:S03]  /*1020*/  FFMA R35, R24, R35, R32 ;  /* 0x0000002318237223 */ /* 0x020fc60000000020 */
[----:B------:R1:W-:Y:S04]  /*1030*/  STG.E desc[UR14][R20.64+0x4], R30 ;  /* 0x0000041e14007986 */ /* 0x0003e8000c10190e */
[----:B------:R1:W-:Y:S04]  /*1040*/  STG.E desc[UR14][R20.64+0x8], R27 ;  /* 0x0000081b14007986 */ /* 0x0003e8000c10190e */
[----:B------:R1:W-:Y:S01]  /*1050*/  STG.E desc[UR14][R20.64+0xc], R35 ;  /* 0x00000c2314007986 */ /* 0x0003e2000c10190e */
[----:B------:R-:W-:-:S04]  /*1060*/  UIADD3 UR5, UPT, UPT, UR5, 0x8, URZ ;  /* 0x0000000805057890 */ /* 0x000fc8000fffe0ff */
[----:B------:R-:W-:Y:S01]  /*1070*/  UISETP.NE.AND UP0, UPT, UR5, UR6, UPT ;  /* 0x000000060500728c */ /* 0x000fe2000bf05270 */
[C---:B--2---:R-:W-:Y:S01]  /*1080*/  FFMA R31, R24.reuse, R31, R36 ;  /* 0x0000001f181f7223 */ /* 0x044fe20000000024 */
[----:B---3--:R-:W-:-:S04]  /*1090*/  FFMA R33, R24, R33, R34 ;  /* 0x0000002118217223 */ /* 0x008fc80000000022 */
[----:B------:R1:W-:Y:S01]  /*10a0*/  STG.E desc[UR14][R20.64+0x14], R31 ;  /* 0x0000141f14007986 */ /* 0x0003e2000c10190e */
[C---:B----4-:R-:W-:Y:S01]  /*10b0*/  FFMA R29, R24.reuse, R29, R28 ;  /* 0x0000001d181d7223 */ /* 0x050fe2000000001c */
[----:B------:R-:W-:Y:S02]  /*10c0*/  FFMA R37, R24, R37, R26 ;  /* 0x0000002518257223 */ /* 0x000fe4000000001a */
[----:B------:R1:W-:Y:S04]  /*10d0*/  STG.E desc[UR14][R20.64+0x10], R33 ;  /* 0x0000102114007986 */ /* 0x0003e8000c10190e */
[----:B------:R1:W-:Y:S04]  /*10e0*/  STG.E desc[UR14][R20.64+0x18], R29 ;  /* 0x0000181d14007986 */ /* 0x0003e8000c10190e */
[----:B------:R1:W-:Y:S01]  /*10f0*/  STG.E desc[UR14][R20.64+0x1c], R37 ;  /* 0x00001c2514007986 */ /* 0x0003e2000c10190e */
[----:B------:R-:W-:Y:S05]  /*1100*/  BRA.U UP0, `(.L_x_55) ;  /* 0xfffffffd00587547 */ /* 0x000fea000b83ffff */
[----:B------:R-:W-:-:S05]  /*1110*/  UMOV UR5, UR6 ;  /* 0x0000000600057c82 */ /* 0x000fca0008000000 */
.L_x_54:
[----:B------:R-:W-:Y:S05]  /*1120*/  BRA.U !UP2, `(.L_x_56) ;  /* 0x000000050a0c7547 */ /* 0x000fea000b800000 */
[----:B------:R-:W-:Y:S02]  /*1130*/  ULOP3.LUT UR8, UR22, 0x7, URZ, 0xc0, !UPT ;  /* 0x0000000716087892 */ /* 0x000fe4000f8ec0ff */
[----:B------:R-:W-:Y:S02]  /*1140*/  UISETP.NE.AND UP0, UPT, UR20, URZ, UPT ;  /* 0x000000ff1400728c */ /* 0x000fe4000bf05270 */
[----:B------:R-:W-:-:S04]  /*1150*/  UIADD3 UR8, UPT, UPT, UR8, -0x1, URZ ;  /* 0xffffffff08087890 */ /* 0x000fc8000fffe0ff */
[----:B------:R-:W-:-:S09]  /*1160*/  UISETP.GE.U32.AND UP5, UPT, UR8, 0x3, UPT ;  /* 0x000000030800788c */ /* 0x000fd2000bfa6070 */
[----:B------:R-:W-:Y:S05]  /*1170*/  BRA.U !UP5, `(.L_x_57) ;  /* 0x000000010d647547 */ /* 0x000fea000b800000 */
[----:B------:R-:W0:Y:S01]  /*1180*/  LDC.64 R22, c[0x0][0x398] ;  /* 0x0000e600ff167b82 */ /* 0x000e220000000a00 */
[----:B------:R-:W2:Y:S01]  /*1190*/  LDCU.64 UR8, c[0x0][0x388] ;  /* 0x00007100ff0877ac */ /* 0x000ea20008000a00 */
[----:B-1----:R-:W-:Y:S02]  /*11a0*/  IADD3 R21, P0, PT, R18, UR5, RZ ;  /* 0x0000000512157c10 */ /* 0x002fe4000ff1e0ff */
[----:B------:R-:W-:-:S03]  /*11b0*/  IADD3 R27, PT, PT, R11, UR5, RZ ;  /* 0x000000050b1b7c10 */ /* 0x000fc6000fffe0ff */
[----:B------:R-:W-:Y:S01]  /*11c0*/  IMAD.X R26, RZ, RZ, R25, P0 ;  /* 0x000000ffff1a7224 */ /* 0x000fe200000e0619 */
[----:B--2---:R-:W-:-:S04]  /*11d0*/  LEA R20, P0, R21, UR8, 0x2 ;  /* 0x0000000815147c11 */ /* 0x004fc8000f8010ff */
[----:B------:R-:W-:Y:S01]  /*11e0*/  LEA.HI.X R21, R21, UR9, R26, 0x2, P0 ;  /* 0x0000000915157c11 */ /* 0x000fe200080f141a */
[----:B0-----:R-:W-:-:S04]  /*11f0*/  IMAD.WIDE R22, R27, 0x4, R22 ;  /* 0x000000041b167825 */ /* 0x001fc800078e0216 */
[----:B------:R-:W2:Y:S04]  /*1200*/  LDG.E.CONSTANT R27, desc[UR14][R20.64] ;  /* 0x0000000e141b7981 */ /* 0x000ea8000c1e9900 */
[----:B------:R-:W3:Y:S04]  /*1210*/  LDG.E.CONSTANT R31, desc[UR14][R20.64+0x4] ;  /* 0x0000040e141f7981 */ /* 0x000ee8000c1e9900 */
[----:B------:R-:W4:Y:S04]  /*1220*/  LDG.E.CONSTANT R33, desc[UR14][R20.64+0x8] ;  /* 0x0000080e14217981 */ /* 0x000f28000c1e9900 */
[----:B------:R-:W5:Y:S04]  /*1230*/  LDG.E.CONSTANT R35, desc[UR14][R20.64+0xc] ;  /* 0x00000c0e14237981 */ /* 0x000f68000c1e9900 */
[----:B------:R-:W2:Y:S04]  /*1240*/  LDG.E R29, desc[UR14][R22.64] ;  /* 0x0000000e161d7981 */ /* 0x000ea8000c1e1900 */
[----:B------:R-:W3:Y:S04]  /*1250*/  LDG.E R26, desc[UR14][R22.64+0x4] ;  /* 0x0000040e161a7981 */ /* 0x000ee8000c1e1900 */
[----:B------:R-:W4:Y:S04]  /*1260*/  LDG.E R28, desc[UR14][R22.64+0x8] ;  /* 0x0000080e161c7981 */ /* 0x000f28000c1e1900 */
[----:B------:R-:W5:Y:S01]  /*1270*/  LDG.E R30, desc[UR14][R22.64+0xc] ;  /* 0x00000c0e161e7981 */ /* 0x000f62000c1e1900 */
[----:B------:R-:W-:Y:S01]  /*1280*/  UIADD3 UR5, UPT, UPT, UR5, 0x4, URZ ;  /* 0x0000000405057890 */ /* 0x000fe2000fffe0ff */
[C---:B--2---:R-:W-:Y:S01]  /*1290*/  FFMA R27, R24.reuse, R27, R29 ;  /* 0x0000001b181b7223 */ /* 0x044fe2000000001d */
[----:B---3--:R-:W-:-:S04]  /*12a0*/  FFMA R31, R24, R31, R26 ;  /* 0x0000001f181f7223 */ /* 0x008fc8000000001a */
[----:B------:R0:W-:Y:S01]  /*12b0*/  STG.E desc[UR14][R22.64], R27 ;  /* 0x0000001b16007986 */ /* 0x0001e2000c10190e */
[----:B----4-:R-:W-:-:S03]  /*12c0*/  FFMA R33, R24, R33, R28 ;  /* 0x0000002118217223 */ /* 0x010fc6000000001c */
[----:B------:R0:W-:Y:S01]  /*12d0*/  STG.E desc[UR14][R22.64+0x4], R31 ;  /* 0x0000041f16007986 */ /* 0x0001e2000c10190e */
[----:B-----5:R-:W-:-:S03]  /*12e0*/  FFMA R35, R24, R35, R30 ;  /* 0x0000002318237223 */ /* 0x020fc6000000001e */
[----:B------:R0:W-:Y:S04]  /*12f0*/  STG.E desc[UR14][R22.64+0x8], R33 ;  /* 0x0000082116007986 */ /* 0x0001e8000c10190e */
[----:B------:R0:W-:Y:S02]  /*1300*/  STG.E desc[UR14][R22.64+0xc], R35 ;  /* 0x00000c2316007986 */ /* 0x0001e4000c10190e */
.L_x_57:
[----:B------:R-:W-:Y:S05]  /*1310*/  BRA.U !UP0, `(.L_x_56) ;  /* 0x0000000108907547 */ /* 0x000fea000b800000 */
[----:B------:R-:W-:Y:S01]  /*1320*/  UIADD3 UR8, UPT, UPT, UR20, -0x1, URZ ;  /* 0xffffffff14087890 */ /* 0x000fe2000fffe0ff */
[----:B-1----:R-:W-:-:S03]  /*1330*/  IMAD.MOV.U32 R21, RZ, RZ, 0x4 ;  /* 0x00000004ff157424 */ /* 0x002fc600078e00ff */
[----:B------:R-:W-:-:S06]  /*1340*/  UISETP.NE.AND UP0, UPT, UR8, URZ, UPT ;  /* 0x000000ff0800728c */ /* 0x000fcc000bf05270 */
[----:B------:R-:W-:-:S05]  /*1350*/  PLOP3.LUT P1, PT, PT, PT, UP0, 0x80, 0x8 ;  /* 0x000000000008781c */ /* 0x000fca0003f2f008 */
[----:B------:R-:W0:Y:S01]  /*1360*/  @UP0 LDCU.64 UR8, c[0x0][0x388] ;  /* 0x00007100ff0807ac */ /* 0x000e220008000a00 */
[----:B------:R-:W1:Y:S07]  /*1370*/  @UP0 LDCU.64 UR10, c[0x0][0x398] ;  /* 0x00007300ff0a07ac */ /* 0x000e6e0008000a00 */
[----:B------:R-:W-:Y:S02]  /*1380*/  @P1 IADD3 R19, P0, PT, R18, UR5, RZ ;  /* 0x0000000512131c10 */ /* 0x000fe4000ff1e0ff */
[----:B------:R-:W-:-:S03]  /*1390*/  @P1 IADD3 R20, PT, PT, R11, UR5, RZ ;  /* 0x000000050b141c10 */ /* 0x000fc6000fffe0ff */
[----:B------:R-:W-:Y:S01]  /*13a0*/  @P1 IMAD.X R26, RZ, RZ, R25, P0 ;  /* 0x000000ffff1a1224 */ /* 0x000fe200000e0619 */
[----:B0-----:R-:W-:Y:S01]  /*13b0*/  @P1 LEA R22, P0, R19, UR8, 0x2 ;  /* 0x0000000813161c11 */ /* 0x001fe2000f8010ff */
[----:B-1----:R-:W-:-:S03]  /*13c0*/  @P1 IMAD.WIDE R20, R20, R21, UR10 ;  /* 0x0000000a14141e25 */ /* 0x002fc6000f8e0215 */
[----:B------:R-:W-:Y:S02]  /*13d0*/  @P1 LEA.HI.X R23, R19, UR9, R26, 0x2, P0 ;  /* 0x0000000913171c11 */ /* 0x000fe400080f141a */
[----:B------:R-:W2:Y:S04]  /*13e0*/  @P1 LDG.E R27, desc[UR14][R20.64] ;  /* 0x0000000e141b1981 */ /* 0x000ea8000c1e1900 */
[----:B------:R-:W2:Y:S04]  /*13f0*/  @P1 LDG.E.CONSTANT R28, desc[UR14][R22.64] ;  /* 0x0000000e161c1981 */ /* 0x000ea8000c1e9900 */
[----:B------:R0:W3:Y:S04]  /*1400*/  @P1 LDG.E.CONSTANT R30, desc[UR14][R22.64+0x4] ;  /* 0x0000040e161e1981 */ /* 0x0000e8000c1e9900 */
[----:B------:R-:W3:Y:S01]  /*1410*/  @P1 LDG.E R29, desc[UR14][R20.64+0x4] ;  /* 0x0000040e141d1981 */ /* 0x000ee2000c1e1900 */
[----:B------:R-:W-:-:S02]  /*1420*/  @UP0 UIADD3 UR5, UPT, UPT, UR5, 0x2, URZ ;  /* 0x0000000205050890 */ /* 0x000fc4000fffe0ff */
[----:B------:R-:W-:-:S06]  /*1430*/  UISETP.NE.AND UP0, UPT, UR7, URZ, UPT ;  /* 0x000000ff0700728c */ /* 0x000fcc000bf05270 */
[----:B------:R-:W-:-:S05]  /*1440*/  PLOP3.LUT P0, PT, PT, PT, UP0, 0x80, 0x8 ;  /* 0x000000000008781c */ /* 0x000fca0003f0f008 */
[----:B------:R-:W1:Y:S01]  /*1450*/  @UP0 LDCU.64 UR8, c[0x0][0x388] ;  /* 0x00007100ff0807ac */ /* 0x000e620008000a00 */
[----:B------:R-:W4:Y:S07]  /*1460*/  @UP0 LDCU.64 UR10, c[0x0][0x398] ;  /* 0x00007300ff0a07ac */ /* 0x000f2e0008000a00 */
[----:B------:R-:W-:Y:S02]  /*1470*/  @P0 IADD3 R19, P2, PT, R18, UR5, RZ ;  /* 0x0000000512130c10 */ /* 0x000fe4000ff5e0ff */
[----:B0-----:R-:W-:-:S02]  /*1480*/  @P0 IADD3 R22, PT, PT, R11, UR5, RZ ;  /* 0x000000050b160c10 */ /* 0x001fc4000fffe0ff */
[----:B------:R-:W-:Y:S01]  /*1490*/  @P0 IADD3.X R26, PT, PT, RZ, R25, RZ, P2, !PT ;  /* 0x00000019ff1a0210 */ /* 0x000fe200017fe4ff */
[----:B------:R-:W-:Y:S01]  /*14a0*/  IMAD.MOV.U32 R25, RZ, RZ, 0x4 ;  /* 0x00000004ff197424 */ /* 0x000fe200078e00ff */
[----:B-1----:R-:W-:-:S04]  /*14b0*/  @P0 LEA R18, P2, R19, UR8, 0x2 ;  /* 0x0000000813120c11 */ /* 0x002fc8000f8410ff */
[----:B------:R-:W-:Y:S01]  /*14c0*/  @P0 LEA.HI.X R19, R19, UR9, R26, 0x2, P2 ;  /* 0x0000000913130c11 */ /* 0x000fe200090f141a */
[----:B----4-:R-:W-:-:S05]  /*14d0*/  @P0 IMAD.WIDE R22, R22, R25, UR10 ;  /* 0x0000000a16160e25 */ /* 0x010fca000f8e0219 */
[----:B------:R-:W4:Y:S01]  /*14e0*/  @P0 LDG.E.CONSTANT R19, desc[UR14][R18.64] ;  /* 0x0000000e12130981 */ /* 0x000f22000c1e9900 */
[C---:B--2---:R-:W-:Y:S01]  /*14f0*/  @P1 FFMA R27, R24.reuse, R28, R27 ;  /* 0x0000001c181b1223 */ /* 0x044fe2000000001b */
[----:B---3--:R-:W-:-:S04]  /*1500*/  @P1 FFMA R29, R24, R30, R29 ;  /* 0x0000001e181d1223 */ /* 0x008fc8000000001d */
[----:B------:R2:W-:Y:S04]  /*1510*/  @P1 STG.E desc[UR14][R20.64], R27 ;  /* 0x0000001b14001986 */ /* 0x0005e8000c10190e */
[----:B------:R2:W-:Y:S04]  /*1520*/  @P1 STG.E desc[UR14][R20.64+0x4], R29 ;  /* 0x0000041d14001986 */ /* 0x0005e8000c10190e */
[----:B------:R-:W4:Y:S02]  /*1530*/  @P0 LDG.E R25, desc[UR14][R22.64] ;  /* 0x0000000e16190981 */ /* 0x000f24000c1e1900 */
[----:B----4-:R-:W-:-:S05]  /*1540*/  @P0 FFMA R25, R24, R19, R25 ;  /* 0x0000001318190223 */ /* 0x010fca0000000019 */
[----:B------:R2:W-:Y:S02]  /*1550*/  @P0 STG.E desc[UR14][R22.64], R25 ;  /* 0x0000001916000986 */ /* 0x0005e4000c10190e */
.L_x_56:
        /* <DEDUP_REMOVED lines=12> */
[----:B------:R-:W-:Y:S05]  /*1620*/  EXIT ;  /* 0x000000000000794d */ /* 0x000fea0003800000 */
        .weak           $__internal_4_$__cuda_sm20_rcp_rn_f32_slowpath
        .type           $__internal_4_$__cuda_sm20_rcp_rn_f32_slowpath,@function
        .size           $__internal_4_$__cuda_sm20_rcp_rn_f32_slowpath,($__internal_5_$__cuda_sm20_rem_u64 - $__internal_4_$__cuda_sm20_rcp_rn_f32_slowpath)
$__internal_4_$__cuda_sm20_rcp_rn_f32_slowpath:
[----:B------:R-:W-:-:S05]  /*1630*/  IMAD.SHL.U32 R14, R2, 0x2, RZ ;  /* 0x00000002020e7824 */ /* 0x000fca00078e00ff */
[----:B------:R-:W-:-:S04]  /*1640*/  SHF.R.U32.HI R19, RZ, 0x18, R14 ;  /* 0x00000018ff137819 */ /* 0x000fc8000001160e */
[----:B------:R-:W-:-:S13]  /*1650*/  ISETP.NE.U32.AND P0, PT, R19, RZ, PT ;  /* 0x000000ff1300720c */ /* 0x000fda0003f05070 */
[----:B------:R-:W-:Y:S05]  /*1660*/  @P0 BRA `(.L_x_62) ;  /* 0x00000000002c0947 */ /* 0x000fea0003800000 */
[----:B------:R-:W-:-:S04]  /*1670*/  SHF.L.U32 R14, R2, 0x1, RZ ;  /* 0x00000001020e7819 */ /* 0x000fc800000006ff */
[----:B------:R-:W-:-:S13]  /*1680*/  ISETP.NE.AND P0, PT, R14, RZ, PT ;  /* 0x000000ff0e00720c */ /* 0x000fda0003f05270 */
[----:B------:R0:W1:Y:S01]  /*1690*/  @!P0 MUFU.RCP R14, R2 ;  /* 0x00000002000e8308 */ /* 0x0000620000001000 */
[----:B------:R-:W-:Y:S05]  /*16a0*/  @!P0 BRA `(.L_x_63) ;  /* 0x0000000000a48947 */ /* 0x000fea0003800000 */
[----:B------:R-:W-:-:S04]  /*16b0*/  FFMA R15, R2, 1.84467440737095516160e+19, RZ ;  /* 0x5f800000020f7823 */ /* 0x000fc800000000ff */
[----:B0-----:R-:W1:Y:S02]  /*16c0*/  MUFU.RCP R2, R15 ;  /* 0x0000000f00027308 */ /* 0x001e640000001000 */
[----:B-1----:R-:W-:-:S04]  /*16d0*/  FFMA R14, R15, R2, -1 ;  /* 0xbf8000000f0e7423 */ /* 0x002fc80000000002 */
[----:B------:R-:W-:-:S04]  /*16e0*/  FADD.FTZ R17, -R14, -RZ ;  /* 0x800000ff0e117221 */ /* 0x000fc80000010100 */
[----:B------:R-:W-:-:S04]  /*16f0*/  FFMA R2, R2, R17, R2 ;  /* 0x0000001102027223 */ /* 0x000fc80000000002 */
[----:B------:R-:W-:Y:S01]  /*1700*/  FFMA R14, R2, 1.84467440737095516160e+19, RZ ;  /* 0x5f800000020e7823 */ /* 0x000fe200000000ff */
[----:B------:R-:W-:Y:S06]  /*1710*/  BRA `(.L_x_63) ;  /* 0x0000000000887947 */ /* 0x000fec0003800000 */
.L_x_62:
        /* <DEDUP_REMOVED lines=19> */
[----:B------:R-:W-:Y:S02]  /*1850*/  LOP3.LUT P1, RZ, R16, R21, R15, 0xf8, !PT ;  /* 0x0000001510ff7212 */ /* 0x000fe4000782f80f */
[C---:B------:R-:W-:Y:S02]  /*1860*/  LOP3.LUT P0, RZ, R18.reuse, 0x1, RZ, 0xc0, !PT ;  /* 0x0000000112ff7812 */ /* 0x040fe4000780c0ff */
[----:B------:R-:W-:-:S04]  /*1870*/  LOP3.LUT P2, RZ, R18, 0x2, RZ, 0xc0, !PT ;  /* 0x0000000212ff7812 */ /* 0x000fc8000784c0ff */
[----:B------:R-:W-:Y:S02]  /*1880*/  PLOP3.LUT P0, PT, P0, P1, P2, 0xe0, 0x0 ;  /* 0x000000000000781c */ /* 0x000fe40000703c20 */
[----:B------:R-:W-:Y:S02]  /*1890*/  LOP3.LUT P1, RZ, R2, 0x7fffff, RZ, 0xc0, !PT ;  /* 0x007fffff02ff7812 */ /* 0x000fe4000782c0ff */
[----:B------:R-:W-:-:S04]  /*18a0*/  SEL R14, RZ, 0x1, !P0 ;  /* 0x00000001ff0e7807 */ /* 0x000fc80004000000 */
[----:B------:R-:W-:-:S04]  /*18b0*/  IADD3 R14, PT, PT, -R14, RZ, RZ ;  /* 0x000000ff0e0e7210 */ /* 0x000fc80007ffe1ff */
[----:B------:R-:W-:Y:S01]  /*18c0*/  ISETP.GE.AND P0, PT, R14, RZ, PT ;  /* 0x000000ff0e00720c */ /* 0x000fe20003f06270 */
[----:B------:R-:W-:-:S05]  /*18d0*/  VIADD R14, R19, 0xffffff04 ;  /* 0xffffff04130e7836 */ /* 0x000fca0000000000 */
[----:B------:R-:W-:-:S07]  /*18e0*/  SHF.R.U32.HI R15, RZ, R14, R15 ;  /* 0x0000000eff0f7219 */ /* 0x000fce000001160f */
[----:B------:R-:W-:-:S05]  /*18f0*/  @!P0 IADD3 R15, PT, PT, R15, 0x1, RZ ;  /* 0x000000010f0f8810 */ /* 0x000fca0007ffe0ff */
[----:B------:R-:W-:-:S05]  /*1900*/  @!P1 IMAD.SHL.U32 R15, R15, 0x2, RZ ;  /* 0x000000020f0f9824 */ /* 0x000fca00078e00ff */
[----:B------:R-:W-:Y:S01]  /*1910*/  LOP3.LUT R14, R15, 0x80000000, R2, 0xf8, !PT ;  /* 0x800000000f0e7812 */ /* 0x000fe200078ef802 */
[----:B------:R-:W-:Y:S06]  /*1920*/  BRA `(.L_x_63) ;  /* 0x0000000000047947 */ /* 0x000fec0003800000 */
.L_x_64:
[----:B------:R2:W3:Y:S02]  /*1930*/  MUFU.RCP R14, R2 ;  /* 0x00000002000e7308 */ /* 0x0004e40000001000 */
.L_x_63:
[----:B0123--:R-:W-:Y:S01]  /*1940*/  MOV R2, R14 ;  /* 0x0000000e00027202 */ /* 0x00ffe20000000f00 */
[----:B------:R-:W-:Y:S01]  /*1950*/  IMAD.MOV.U32 R14, RZ, RZ, R12 ;  /* 0x000000ffff0e7224 */ /* 0x000fe200078e000c */
[----:B------:R-:W-:-:S04]  /*1960*/  MOV R15, 0x0 ;  /* 0x00000000000f7802 */ /* 0x000fc80000000f00 */
[----:B------:R-:W-:Y:S05]  /*1970*/  RET.REL.NODEC R14 `(_ZN3lfs5tetra4cuda36_GLOBAL__N__b3298b3b_4_k_cu_dab2cf3e23hash_grid_encode_kernelEPKfS4_S4_PfS4_PKmmiim) ;  /* 0xffffffe40ea07950 */ /* 0x000fea0003c3ffff */
        .weak           $__internal_5_$__cuda_sm20_rem_u64
        .type           $__internal_5_$__cuda_sm20_rem_u64,@function
        .size           $__internal_5_$__cuda_sm20_rem_u64,(.L_x_72 - $__internal_5_$__cuda_sm20_rem_u64)
$__internal_5_$__cuda_sm20_rem_u64:
        /* <DEDUP_REMOVED lines=38> */
[----:B------:R-:W-:-:S04]  /*1be0*/  IMAD.HI.U32 R18, R21, UR5, RZ ;  /* 0x0000000515127c27 */ /* 0x000fc8000f8e00ff */
        /* <DEDUP_REMOVED lines=19> */
[----:B------:R-:W-:Y:S02]  /*1d20*/  ISETP.NE.U32.AND P1, PT, RZ, UR18, PT ;  /* 0x00000012ff007c0c */ /* 0x000fe4000bf25070 */
[----:B------:R-:W-:Y:S02]  /*1d30*/  IADD3.X R19, PT, PT, R22, ~UR19, RZ, P2, !PT ;  /* 0x8000001316137c10 */ /* 0x000fe400097fe4ff */
[----:B------:R-:W-:Y:S02]  /*1d40*/  SEL R18, R18, R21, P0 ;  /* 0x0000001512127207 */ /* 0x000fe40000000000 */
[----:B------:R-:W-:Y:S02]  /*1d50*/  MOV R21, 0x0 ;  /* 0x0000000000157802 */ /* 0x000fe40000000f00 */
[----:B------:R-:W-:-:S02]  /*1d60*/  ISETP.NE.AND.EX P1, PT, RZ, UR19, PT, P1 ;  /* 0x00000013ff007c0c */ /* 0x000fc4000bf25310 */
[----:B------:R-:W-:Y:S02]  /*1d70*/  SEL R19, R19, R22, P0 ;  /* 0x0000001613137207 */ /* 0x000fe40000000000 */
[----:B------:R-:W-:Y:S02]  /*1d80*/  SEL R18, R18, 0xffffffff, P1 ;  /* 0xffffffff12127807 */ /* 0x000fe40000800000 */
[----:B------:R-:W-:Y:S01]  /*1d90*/  SEL R19, R19, 0xffffffff, P1 ;  /* 0xffffffff13137807 */ /* 0x000fe20000800000 */
[----:B------:R-:W-:Y:S06]  /*1da0*/  RET.REL.NODEC R20 `(_ZN3lfs5tetra4cuda36_GLOBAL__N__b3298b3b_4_k_cu_dab2cf3e23hash_grid_encode_kernelEPKfS4_S4_PfS4_PKmmiim) ;  /* 0xffffffe014947950 */ /* 0x000fec0003c3ffff */
.L_x_65:
        /* <DEDUP_REMOVED lines=13> */
.L_x_72:


//--------------------- .nv.shared.reserved.0     --------------------------
	.section	.nv.shared.reserved.0,"aw",@nobits
	.weak		__nv_reservedSMEM_offset_0_alias
	.size		__nv_reservedSMEM_offset_0_alias, 0, 64
	.other		__nv_reservedSMEM_offset_0_alias,@"STO_CUDA_RESERVED_SHARED STV_DEFAULT"
__nv_reservedSMEM_offset_0_alias:
	.zero		0
	.zero		64


//--------------------- .nv.constant0._ZN3lfs5tetra4cuda36_GLOBAL__N__b3298b3b_4_k_cu_dab2cf3e34hash_grid_position_backward_kernelEPKfS4_S4_S4_PfS4_PKmmiim --------------------------
	.section	.nv.constant0._ZN3lfs5tetra4cuda36_GLOBAL__N__b3298b3b_4_k_cu_dab2cf3e34hash_grid_position_backward_kernelEPKfS4_S4_S4_PfS4_PKmmiim,"a",@progbits
	.sectionflags	@""
	.align	4
.nv.constant0._ZN3lfs5tetra4cuda36_GLOBAL__N__b3298b3b_4_k_cu_dab2cf3e34hash_grid_position_backward_kernelEPKfS4_S4_S4_PfS4_PKmmiim:
	.zero		976


//--------------------- .nv.constant0._ZN3lfs5tetra4cuda36_GLOBAL__N__b3298b3b_4_k_cu_dab2cf3e25hash_grid_backward_kernelEPKfS4_S4_PfS4_PKmmiim --------------------------
	.section	.nv.constant0._ZN3lfs5tetra4cuda36_GLOBAL__N__b3298b3b_4_k_cu_dab2cf3e25hash_grid_backward_kernelEPKfS4_S4_PfS4_PKmmiim,"a",@progbits
	.sectionflags	@""
	.align	4
.nv.constant0._ZN3lfs5tetra4cuda36_GLOBAL__N__b3298b3b_4_k_cu_dab2cf3e25hash_grid_backward_kernelEPKfS4_S4_PfS4_PKmmiim:
	.zero		968


//--------------------- .nv.constant0._ZN3lfs5tetra4cuda36_GLOBAL__N__b3298b3b_4_k_cu_dab2cf3e23hash_grid_encode_kernelEPKfS4_S4_PfS4_PKmmiim --------------------------
	.section	.nv.constant0._ZN3lfs5tetra4cuda36_GLOBAL__N__b3298b3b_4_k_cu_dab2cf3e23hash_grid_encode_kernelEPKfS4_S4_PfS4_PKmmiim,"a",@progbits
	.sectionflags	@""
	.align	4
.nv.constant0._ZN3lfs5tetra4cuda36_GLOBAL__N__b3298b3b_4_k_cu_dab2cf3e23hash_grid_encode_kernelEPKfS4_S4_PfS4_PKmmiim:
	.zero		968


//--------------------- SYMBOLS --------------------------

	.type		.nv.reservedSmem.offset0,@object
	.size		.nv.reservedSmem.offset0,0x4
